	.target	sm_90a

	.elftype	@"ET_EXEC"


//--------------------- .note.nv.tkinfo           --------------------------
	.section	.note.nv.tkinfo,"",@"SHT_NOTE"
	.sectionflags	@"SHF_NOTE_NV_TKINFO"
	.tkinfo
        /*0018*/ 	.word	0x00000002
        /*0030*/ 	.string	""
        /*0030*/ 	.string	"ptxas"
        /*0030*/ 	.string	"Cuda compilation tools, release 13.0, V13.0.88"
        /*0030*/ 	.string	"Build cuda_13.0.r13.0/compiler.36424714_0"
        /*0030*/ 	.string	"-arch sm_90a -m 64 "



//--------------------- .note.nv.cuinfo           --------------------------
	.section	.note.nv.cuinfo,"",@"SHT_NOTE"
	.sectionflags	@"SHF_NOTE_NV_CUINFO"
        /*0018*/ 	.short	0x0002
        /*001a*/ 	.short	0x005a
        /*001c*/ 	.short	0x0082
	.zero		2


//--------------------- .nv.info                  --------------------------
	.section	.nv.info,"",@"SHT_CUDA_INFO"
	.align	4


	//----- nvinfo : EIATTR_REGCOUNT
	.align		4
        /*0000*/ 	.byte	0x04, 0x2f
        /*0002*/ 	.short	(.L_50 - .L_49)
	.align		4
.L_49:
        /*0004*/ 	.word	index@(_ZN3cub17CUB_300001_SM_9006detail11EmptyKernelIvEEvv)
        /*0008*/ 	.word	0x00000004


	//----- nvinfo : EIATTR_FRAME_SIZE
	.align		4
.L_50:
        /*000c*/ 	.byte	0x04, 0x11
        /*000e*/ 	.short	(.L_52 - .L_51)
	.align		4
.L_51:
        /*0010*/ 	.word	index@(_ZN3cub17CUB_300001_SM_9006detail11EmptyKernelIvEEvv)
        /*0014*/ 	.word	0x00000000


	//----- nvinfo : EIATTR_REGCOUNT
	.align		4
.L_52:
        /*0018*/ 	.byte	0x04, 0x2f
        /*001a*/ 	.short	(.L_54 - .L_53)
	.align		4
.L_53:
        /*001c*/ 	.word	index@(_ZN17fastertransformer20accumulate_log_probsEPfPKfPKimmb)
        /*0020*/ 	.word	0x00000011


	//----- nvinfo : EIATTR_FRAME_SIZE
	.align		4
.L_54:
        /*0024*/ 	.byte	0x04, 0x11
        /*0026*/ 	.short	(.L_56 - .L_55)
	.align		4
.L_55:
        /*0028*/ 	.word	index@(_ZN17fastertransformer20accumulate_log_probsEPfPKfPKimmb)
        /*002c*/ 	.word	0x00000000


	//----- nvinfo : EIATTR_REGCOUNT
	.align		4
.L_56:
        /*0030*/ 	.byte	0x04, 0x2f
        /*0032*/ 	.short	(.L_58 - .L_57)
	.align		4
.L_57:
        /*0034*/ 	.word	index@(_ZN17fastertransformer16log_probs_kernelIfEEvPfPKT_PKiS6_mmmmb)
        /*0038*/ 	.word	0x00000016


	//----- nvinfo : EIATTR_FRAME_SIZE
	.align		4
.L_58:
        /*003c*/ 	.byte	0x04, 0x11
        /*003e*/ 	.short	(.L_60 - .L_59)
	.align		4
.L_59:
        /*0040*/ 	.word	index@(_ZN17fastertransformer16log_probs_kernelIfEEvPfPKT_PKiS6_mmmmb)
        /*0044*/ 	.word	0x00000000


	//----- nvinfo : EIATTR_REGCOUNT
	.align		4
.L_60:
        /*0048*/ 	.byte	0x04, 0x2f
        /*004a*/ 	.short	(.L_62 - .L_61)
	.align		4
.L_61:
        /*004c*/ 	.word	index@(_ZN17fastertransformer16log_probs_kernelI6__halfEEvPfPKT_PKiS7_mmmmb)
        /*0050*/ 	.word	0x00000016


	//----- nvinfo : EIATTR_FRAME_SIZE
	.align		4
.L_62:
        /*0054*/ 	.byte	0x04, 0x11
        /*0056*/ 	.short	(.L_64 - .L_63)
	.align		4
.L_63:
        /*0058*/ 	.word	index@(_ZN17fastertransformer16log_probs_kernelI6__halfEEvPfPKT_PKiS7_mmmmb)
        /*005c*/ 	.word	0x00000000


	//----- nvinfo : EIATTR_MIN_STACK_SIZE
	.align		4
.L_64:
        /*0060*/ 	.byte	0x04, 0x12
        /*0062*/ 	.short	(.L_66 - .L_65)
	.align		4
.L_65:
        /*0064*/ 	.word	index@(_ZN17fastertransformer16log_probs_kernelI6__halfEEvPfPKT_PKiS7_mmmmb)
        /*0068*/ 	.word	0x00000000


	//----- nvinfo : EIATTR_MIN_STACK_SIZE
	.align		4
.L_66:
        /*006c*/ 	.byte	0x04, 0x12
        /*006e*/ 	.short	(.L_68 - .L_67)
	.align		4
.L_67:
        /*0070*/ 	.word	index@(_ZN17fastertransformer16log_probs_kernelIfEEvPfPKT_PKiS6_mmmmb)
        /*0074*/ 	.word	0x00000000


	//----- nvinfo : EIATTR_MIN_STACK_SIZE
	.align		4
.L_68:
        /*0078*/ 	.byte	0x04, 0x12
        /*007a*/ 	.short	(.L_70 - .L_69)
	.align		4
.L_69:
        /*007c*/ 	.word	index@(_ZN17fastertransformer20accumulate_log_probsEPfPKfPKimmb)
        /*0080*/ 	.word	0x00000000


	//----- nvinfo : EIATTR_MIN_STACK_SIZE
	.align		4
.L_70:
        /*0084*/ 	.byte	0x04, 0x12
        /*0086*/ 	.short	(.L_72 - .L_71)
	.align		4
.L_71:
        /*0088*/ 	.word	index@(_ZN3cub17CUB_300001_SM_9006detail11EmptyKernelIvEEvv)
        /*008c*/ 	.word	0x00000000
.L_72:


//--------------------- .nv.compat                --------------------------
	.section	.nv.compat,"",@"SHT_CUDA_COMPAT_INFO"
	.align	4
        /*0000*/ 	.byte	0x02, 0x09, 0x01, 0x00, 0x02, 0x02, 0x01, 0x00, 0x02, 0x05, 0x05, 0x00, 0x03, 0x07, 0x01, 0x01
        /*0010*/ 	.byte	0x02, 0x03, 0x00, 0x00, 0x02, 0x06, 0x01, 0x00, 0x04, 0x0b, 0x08, 0x00, 0x00, 0x00, 0x00, 0x00
        /*0020*/ 	.byte	0x00, 0x00, 0x00, 0x00


//--------------------- .nv.info._ZN17fastertransformer16log_probs_kernelI6__halfEEvPfPKT_PKiS7_mmmmb --------------------------
	.section	.nv.info._ZN17fastertransformer16log_probs_kernelI6__halfEEvPfPKT_PKiS7_mmmmb,"",@"SHT_CUDA_INFO"
	.sectionflags	@""
	.align	4


	//----- nvinfo : EIATTR_CUDA_API_VERSION
	.align		4
        /*0000*/ 	.byte	0x04, 0x37
        /*0002*/ 	.short	(.L_74 - .L_73)
.L_73:
        /*0004*/ 	.word	0x00000082


	//----- nvinfo : EIATTR_KPARAM_INFO
	.align		4
.L_74:
        /*0008*/ 	.byte	0x04, 0x17
        /*000a*/ 	.short	(.L_76 - .L_75)
.L_75:
        /*000c*/ 	.word	0x00000000
        /*0010*/ 	.short	0x0008
        /*0012*/ 	.short	0x0040
        /*0014*/ 	.byte	0x00, 0xf0, 0x05, 0x00


	//----- nvinfo : EIATTR_KPARAM_INFO
	.align		4
.L_76:
        /*0018*/ 	.byte	0x04, 0x17
        /*001a*/ 	.short	(.L_78 - .L_77)
.L_77:
        /*001c*/ 	.word	0x00000000
        /*0020*/ 	.short	0x0007
        /*0022*/ 	.short	0x0038
        /*0024*/ 	.byte	0x00, 0xf0, 0x21, 0x00


	//----- nvinfo : EIATTR_KPARAM_INFO
	.align		4
.L_78:
        /*0028*/ 	.byte	0x04, 0x17
        /*002a*/ 	.short	(.L_80 - .L_79)
.L_79:
        /*002c*/ 	.word	0x00000000
        /*0030*/ 	.short	0x0006
        /*0032*/ 	.short	0x0030
        /*0034*/ 	.byte	0x00, 0xf0, 0x21, 0x00


	//----- nvinfo : EIATTR_KPARAM_INFO
	.align		4
.L_80:
        /*0038*/ 	.byte	0x04, 0x17
        /*003a*/ 	.short	(.L_82 - .L_81)
.L_81:
        /*003c*/ 	.word	0x00000000
        /*0040*/ 	.short	0x0005
        /*0042*/ 	.short	0x0028
        /*0044*/ 	.byte	0x00, 0xf0, 0x21, 0x00


	//----- nvinfo : EIATTR_KPARAM_INFO
	.align		4
.L_82:
        /*0048*/ 	.byte	0x04, 0x17
        /*004a*/ 	.short	(.L_84 - .L_83)
.L_83:
        /*004c*/ 	.word	0x00000000
        /*0050*/ 	.short	0x0004
        /*0052*/ 	.short	0x0020
        /*0054*/ 	.byte	0x00, 0xf0, 0x21, 0x00


	//----- nvinfo : EIATTR_KPARAM_INFO
	.align		4
.L_84:
        /*0058*/ 	.byte	0x04, 0x17
        /*005a*/ 	.short	(.L_86 - .L_85)
.L_85:
        /*005c*/ 	.word	0x00000000
        /*0060*/ 	.short	0x0003
        /*0062*/ 	.short	0x0018
        /*0064*/ 	.byte	0x00, 0xf0, 0x21, 0x00


	//----- nvinfo : EIATTR_KPARAM_INFO
	.align		4
.L_86:
        /*0068*/ 	.byte	0x04, 0x17
        /*006a*/ 	.short	(.L_88 - .L_87)
.L_87:
        /*006c*/ 	.word	0x00000000
        /*0070*/ 	.short	0x0002
        /*0072*/ 	.short	0x0010
        /*0074*/ 	.byte	0x00, 0xf0, 0x21, 0x00


	//----- nvinfo : EIATTR_KPARAM_INFO
	.align		4
.L_88:
        /*0078*/ 	.byte	0x04, 0x17
        /*007a*/ 	.short	(.L_90 - .L_89)
.L_89:
        /*007c*/ 	.word	0x00000000
        /*0080*/ 	.short	0x0001
        /*0082*/ 	.short	0x0008
        /*0084*/ 	.byte	0x00, 0xf0, 0x21, 0x00


	//----- nvinfo : EIATTR_KPARAM_INFO
	.align		4
.L_90:
        /*0088*/ 	.byte	0x04, 0x17
        /*008a*/ 	.short	(.L_92 - .L_91)
.L_91:
        /*008c*/ 	.word	0x00000000
        /*0090*/ 	.short	0x0000
        /*0092*/ 	.short	0x0000
        /*0094*/ 	.byte	0x00, 0xf0, 0x21, 0x00


	//----- nvinfo : EIATTR_SPARSE_MMA_MASK
	.align		4
.L_92:
        /*0098*/ 	.byte	0x03, 0x50
        /*009a*/ 	.short	0x0000


	//----- nvinfo : EIATTR_MAXREG_COUNT
	.align		4
        /*009c*/ 	.byte	0x03, 0x1b
        /*009e*/ 	.short	0x00ff


	//----- nvinfo : EIATTR_NUM_BARRIERS
	.align		4
        /*00a0*/ 	.byte	0x02, 0x4c
        /*00a2*/ 	.byte	0x01
	.zero		1


	//----- nvinfo : EIATTR_MERCURY_ISA_VERSION
	.align		4
        /*00a4*/ 	.byte	0x03, 0x5f
        /*00a6*/ 	.short	0x0101


	//----- nvinfo : EIATTR_COOP_GROUP_MASK_REGIDS
	.align		4
        /*00a8*/ 	.byte	0x04, 0x29
        /*00aa*/ 	.short	(.L_94 - .L_93)


	//   ....[0]....
.L_93:
        /*00ac*/ 	.word	0xffffffff


	//   ....[1]....
        /*00b0*/ 	.word	0xffffffff


	//   ....[2]....
        /*00b4*/ 	.word	0xffffffff


	//   ....[3]....
        /*00b8*/ 	.word	0xffffffff


	//   ....[4]....
        /*00bc*/ 	.word	0xffffffff


	//   ....[5]....
        /*00c0*/ 	.word	0xffffffff


	//   ....[6]....
        /*00c4*/ 	.word	0xffffffff


	//   ....[7]....
        /*00c8*/ 	.word	0xffffffff


	//   ....[8]....
        /*00cc*/ 	.word	0xffffffff


	//   ....[9]....
        /*00d0*/ 	.word	0xffffffff


	//   ....[10]....
        /*00d4*/ 	.word	0xffffffff


	//   ....[11]....
        /*00d8*/ 	.word	0xffffffff


	//   ....[12]....
        /*00dc*/ 	.word	0xffffffff


	//   ....[13]....
        /*00e0*/ 	.word	0xffffffff


	//   ....[14]....
        /*00e4*/ 	.word	0xffffffff


	//   ....[15]....
        /*00e8*/ 	.word	0xffffffff


	//   ....[16]....
        /*00ec*/ 	.word	0xffffffff


	//   ....[17]....
        /*00f0*/ 	.word	0xffffffff


	//   ....[18]....
        /*00f4*/ 	.word	0xffffffff


	//   ....[19]....
        /*00f8*/ 	.word	0xffffffff


	//   ....[20]....
        /*00fc*/ 	.word	0xffffffff


	//   ....[21]....
        /*0100*/ 	.word	0xffffffff


	//   ....[22]....
        /*0104*/ 	.word	0xffffffff


	//   ....[23]....
        /*0108*/ 	.word	0xffffffff


	//   ....[24]....
        /*010c*/ 	.word	0xffffffff


	//   ....[25]....
        /*0110*/ 	.word	0xffffffff


	//   ....[26]....
        /*0114*/ 	.word	0xffffffff


	//   ....[27]....
        /*0118*/ 	.word	0xffffffff


	//   ....[28]....
        /*011c*/ 	.word	0xffffffff


	//   ....[29]....
        /*0120*/ 	.word	0xffffffff


	//----- nvinfo : EIATTR_COOP_GROUP_INSTR_OFFSETS
	.align		4
.L_94:
        /*0124*/ 	.byte	0x04, 0x28
        /*0126*/ 	.short	(.L_96 - .L_95)


	//   ....[0]....
.L_95:
        /*0128*/ 	.word	0x000003c0


	//   ....[1]....
        /*012c*/ 	.word	0x00000470


	//   ....[2]....
        /*0130*/ 	.word	0x000004b0


	//   ....[3]....
        /*0134*/ 	.word	0x000004f0


	//   ....[4]....
        /*0138*/ 	.word	0x00000530


	//   ....[5]....
        /*013c*/ 	.word	0x000005b0


	//   ....[6]....
        /*0140*/ 	.word	0x000005d0


	//   ....[7]....
        /*0144*/ 	.word	0x000005f0


	//   ....[8]....
        /*0148*/ 	.word	0x00000610


	//   ....[9]....
        /*014c*/ 	.word	0x00000630


	//   ....[10]....
        /*0150*/ 	.word	0x00000660


	//   ....[11]....
        /*0154*/ 	.word	0x00000680


	//   ....[12]....
        /*0158*/ 	.word	0x000006a0


	//   ....[13]....
        /*015c*/ 	.word	0x000006c0


	//   ....[14]....
        /*0160*/ 	.word	0x000006e0


	//   ....[15]....
        /*0164*/ 	.word	0x00000940


	//   ....[16]....
        /*0168*/ 	.word	0x000009f0


	//   ....[17]....
        /*016c*/ 	.word	0x00000a30


	//   ....[18]....
        /*0170*/ 	.word	0x00000a60


	//   ....[19]....
        /*0174*/ 	.word	0x00000ac0


	//   ....[20]....
        /*0178*/ 	.word	0x00000b30


	//   ....[21]....
        /*017c*/ 	.word	0x00000b50


	//   ....[22]....
        /*0180*/ 	.word	0x00000b70


	//   ....[23]....
        /*0184*/ 	.word	0x00000b90


	//   ....[24]....
        /*0188*/ 	.word	0x00000bb0


	//   ....[25]....
        /*018c*/ 	.word	0x00000be0


	//   ....[26]....
        /*0190*/ 	.word	0x00000c00


	//   ....[27]....
        /*0194*/ 	.word	0x00000c20


	//   ....[28]....
        /*0198*/ 	.word	0x00000c40


	//   ....[29]....
        /*019c*/ 	.word	0x00000c60


	//----- nvinfo : EIATTR_EXIT_INSTR_OFFSETS
	.align		4
.L_96:
        /*01a0*/ 	.byte	0x04, 0x1c
        /*01a2*/ 	.short	(.L_98 - .L_97)


	//   ....[0]....
.L_97:
        /*01a4*/ 	.word	0x000000b0


	//   ....[1]....
        /*01a8*/ 	.word	0x00000140


	//   ....[2]....
        /*01ac*/ 	.word	0x00000c80


	//   ....[3]....
        /*01b0*/ 	.word	0x00000ea0


	//----- nvinfo : EIATTR_CRS_STACK_SIZE
	.align		4
.L_98:
        /*01b4*/ 	.byte	0x04, 0x1e
        /*01b6*/ 	.short	(.L_100 - .L_99)
.L_99:
        /*01b8*/ 	.word	0x00000000


	//----- nvinfo : EIATTR_CBANK_PARAM_SIZE
	.align		4
.L_100:
        /*01bc*/ 	.byte	0x03, 0x19
        /*01be*/ 	.short	0x0041


	//----- nvinfo : EIATTR_PARAM_CBANK
	.align		4
        /*01c0*/ 	.byte	0x04, 0x0a
        /*01c2*/ 	.short	(.L_102 - .L_101)
	.align		4
.L_101:
        /*01c4*/ 	.word	index@(.nv.constant0._ZN17fastertransformer16log_probs_kernelI6__halfEEvPfPKT_PKiS7_mmmmb)
        /*01c8*/ 	.short	0x0210
        /*01ca*/ 	.short	0x0041


	//----- nvinfo : EIATTR_SW_WAR
	.align		4
.L_102:
        /*01cc*/ 	.byte	0x04, 0x36
        /*01ce*/ 	.short	(.L_104 - .L_103)
.L_103:
        /*01d0*/ 	.word	0x00000008
.L_104:


//--------------------- .nv.info._ZN17fastertransformer16log_probs_kernelIfEEvPfPKT_PKiS6_mmmmb --------------------------
	.section	.nv.info._ZN17fastertransformer16log_probs_kernelIfEEvPfPKT_PKiS6_mmmmb,"",@"SHT_CUDA_INFO"
	.sectionflags	@""
	.align	4


	//----- nvinfo : EIATTR_CUDA_API_VERSION
	.align		4
        /*0000*/ 	.byte	0x04, 0x37
        /*0002*/ 	.short	(.L_106 - .L_105)
.L_105:
        /*0004*/ 	.word	0x00000082


	//----- nvinfo : EIATTR_KPARAM_INFO
	.align		4
.L_106:
        /*0008*/ 	.byte	0x04, 0x17
        /*000a*/ 	.short	(.L_108 - .L_107)
.L_107:
        /*000c*/ 	.word	0x00000000
        /*0010*/ 	.short	0x0008
        /*0012*/ 	.short	0x0040
        /*0014*/ 	.byte	0x00, 0xf0, 0x05, 0x00


	//----- nvinfo : EIATTR_KPARAM_INFO
	.align		4
.L_108:
        /*0018*/ 	.byte	0x04, 0x17
        /*001a*/ 	.short	(.L_110 - .L_109)
.L_109:
        /*001c*/ 	.word	0x00000000
        /*0020*/ 	.short	0x0007
        /*0022*/ 	.short	0x0038
        /*0024*/ 	.byte	0x00, 0xf0, 0x21, 0x00


	//----- nvinfo : EIATTR_KPARAM_INFO
	.align		4
.L_110:
        /*0028*/ 	.byte	0x04, 0x17
        /*002a*/ 	.short	(.L_112 - .L_111)
.L_111:
        /*002c*/ 	.word	0x00000000
        /*0030*/ 	.short	0x0006
        /*0032*/ 	.short	0x0030
        /*0034*/ 	.byte	0x00, 0xf0, 0x21, 0x00


	//----- nvinfo : EIATTR_KPARAM_INFO
	.align		4
.L_112:
        /*0038*/ 	.byte	0x04, 0x17
        /*003a*/ 	.short	(.L_114 - .L_113)
.L_113:
        /*003c*/ 	.word	0x00000000
        /*0040*/ 	.short	0x0005
        /*0042*/ 	.short	0x0028
        /*0044*/ 	.byte	0x00, 0xf0, 0x21, 0x00


	//----- nvinfo : EIATTR_KPARAM_INFO
	.align		4
.L_114:
        /*0048*/ 	.byte	0x04, 0x17
        /*004a*/ 	.short	(.L_116 - .L_115)
.L_115:
        /*004c*/ 	.word	0x00000000
        /*0050*/ 	.short	0x0004
        /*0052*/ 	.short	0x0020
        /*0054*/ 	.byte	0x00, 0xf0, 0x21, 0x00


	//----- nvinfo : EIATTR_KPARAM_INFO
	.align		4
.L_116:
        /*0058*/ 	.byte	0x04, 0x17
        /*005a*/ 	.short	(.L_118 - .L_117)
.L_117:
        /*005c*/ 	.word	0x00000000
        /*0060*/ 	.short	0x0003
        /*0062*/ 	.short	0x0018
        /*0064*/ 	.byte	0x00, 0xf0, 0x21, 0x00


	//----- nvinfo : EIATTR_KPARAM_INFO
	.align		4
.L_118:
        /*0068*/ 	.byte	0x04, 0x17
        /*006a*/ 	.short	(.L_120 - .L_119)
.L_119:
        /*006c*/ 	.word	0x00000000
        /*0070*/ 	.short	0x0002
        /*0072*/ 	.short	0x0010
        /*0074*/ 	.byte	0x00, 0xf0, 0x21, 0x00


	//----- nvinfo : EIATTR_KPARAM_INFO
	.align		4
.L_120:
        /*0078*/ 	.byte	0x04, 0x17
        /*007a*/ 	.short	(.L_122 - .L_121)
.L_121:
        /*007c*/ 	.word	0x00000000
        /*0080*/ 	.short	0x0001
        /*0082*/ 	.short	0x0008
        /*0084*/ 	.byte	0x00, 0xf0, 0x21, 0x00


	//----- nvinfo : EIATTR_KPARAM_INFO
	.align		4
.L_122:
        /*0088*/ 	.byte	0x04, 0x17
        /*008a*/ 	.short	(.L_124 - .L_123)
.L_123:
        /*008c*/ 	.word	0x00000000
        /*0090*/ 	.short	0x0000
        /*0092*/ 	.short	0x0000
        /*0094*/ 	.byte	0x00, 0xf0, 0x21, 0x00


	//----- nvinfo : EIATTR_SPARSE_MMA_MASK
	.align		4
.L_124:
        /*0098*/ 	.byte	0x03, 0x50
        /*009a*/ 	.short	0x0000


	//----- nvinfo : EIATTR_MAXREG_COUNT
	.align		4
        /*009c*/ 	.byte	0x03, 0x1b
        /*009e*/ 	.short	0x00ff


	//----- nvinfo : EIATTR_NUM_BARRIERS
	.align		4
        /*00a0*/ 	.byte	0x02, 0x4c
        /*00a2*/ 	.byte	0x01
	.zero		1


	//----- nvinfo : EIATTR_MERCURY_ISA_VERSION
	.align		4
        /*00a4*/ 	.byte	0x03, 0x5f
        /*00a6*/ 	.short	0x0101


	//----- nvinfo : EIATTR_COOP_GROUP_MASK_REGIDS
	.align		4
        /*00a8*/ 	.byte	0x04, 0x29
        /*00aa*/ 	.short	(.L_126 - .L_125)


	//   ....[0]....
.L_125:
        /*00ac*/ 	.word	0xffffffff


	//   ....[1]....
        /*00b0*/ 	.word	0xffffffff


	//   ....[2]....
        /*00b4*/ 	.word	0xffffffff


	//   ....[3]....
        /*00b8*/ 	.word	0xffffffff


	//   ....[4]....
        /*00bc*/ 	.word	0xffffffff


	//   ....[5]....
        /*00c0*/ 	.word	0xffffffff


	//   ....[6]....
        /*00c4*/ 	.word	0xffffffff


	//   ....[7]....
        /*00c8*/ 	.word	0xffffffff


	//   ....[8]....
        /*00cc*/ 	.word	0xffffffff


	//   ....[9]....
        /*00d0*/ 	.word	0xffffffff


	//   ....[10]....
        /*00d4*/ 	.word	0xffffffff


	//   ....[11]....
        /*00d8*/ 	.word	0xffffffff


	//   ....[12]....
        /*00dc*/ 	.word	0xffffffff


	//   ....[13]....
        /*00e0*/ 	.word	0xffffffff


	//   ....[14]....
        /*00e4*/ 	.word	0xffffffff


	//   ....[15]....
        /*00e8*/ 	.word	0xffffffff


	//   ....[16]....
        /*00ec*/ 	.word	0xffffffff


	//   ....[17]....
        /*00f0*/ 	.word	0xffffffff


	//   ....[18]....
        /*00f4*/ 	.word	0xffffffff


	//   ....[19]....
        /*00f8*/ 	.word	0xffffffff


	//   ....[20]....
        /*00fc*/ 	.word	0xffffffff


	//   ....[21]....
        /*0100*/ 	.word	0xffffffff


	//   ....[22]....
        /*0104*/ 	.word	0xffffffff


	//   ....[23]....
        /*0108*/ 	.word	0xffffffff


	//   ....[24]....
        /*010c*/ 	.word	0xffffffff


	//   ....[25]....
        /*0110*/ 	.word	0xffffffff


	//   ....[26]....
        /*0114*/ 	.word	0xffffffff


	//   ....[27]....
        /*0118*/ 	.word	0xffffffff


	//   ....[28]....
        /*011c*/ 	.word	0xffffffff


	//   ....[29]....
        /*0120*/ 	.word	0xffffffff


	//----- nvinfo : EIATTR_COOP_GROUP_INSTR_OFFSETS
	.align		4
.L_126:
        /*0124*/ 	.byte	0x04, 0x28
        /*0126*/ 	.short	(.L_128 - .L_127)


	//   ....[0]....
.L_127:
        /*0128*/ 	.word	0x000003b0


	//   ....[1]....
        /*012c*/ 	.word	0x00000460


	//   ....[2]....
        /*0130*/ 	.word	0x000004a0


	//   ....[3]....
        /*0134*/ 	.word	0x000004e0


	//   ....[4]....
        /*0138*/ 	.word	0x00000520


	//   ....[5]....
        /*013c*/ 	.word	0x000005a0


	//   ....[6]....
        /*0140*/ 	.word	0x000005c0


	//   ....[7]....
        /*0144*/ 	.word	0x000005e0


	//   ....[8]....
        /*0148*/ 	.word	0x00000600


	//   ....[9]....
        /*014c*/ 	.word	0x00000620


	//   ....[10]....
        /*0150*/ 	.word	0x00000650


	//   ....[11]....
        /*0154*/ 	.word	0x00000670


	//   ....[12]....
        /*0158*/ 	.word	0x00000690


	//   ....[13]....
        /*015c*/ 	.word	0x000006b0


	//   ....[14]....
        /*0160*/ 	.word	0x000006d0


	//   ....[15]....
        /*0164*/ 	.word	0x00000920


	//   ....[16]....
        /*0168*/ 	.word	0x000009d0


	//   ....[17]....
        /*016c*/ 	.word	0x00000a10


	//   ....[18]....
        /*0170*/ 	.word	0x00000a40


	//   ....[19]....
        /*0174*/ 	.word	0x00000aa0


	//   ....[20]....
        /*0178*/ 	.word	0x00000b10


	//   ....[21]....
        /*017c*/ 	.word	0x00000b30


	//   ....[22]....
        /*0180*/ 	.word	0x00000b50


	//   ....[23]....
        /*0184*/ 	.word	0x00000b70


	//   ....[24]....
        /*0188*/ 	.word	0x00000b90


	//   ....[25]....
        /*018c*/ 	.word	0x00000bc0


	//   ....[26]....
        /*0190*/ 	.word	0x00000be0


	//   ....[27]....
        /*0194*/ 	.word	0x00000c00


	//   ....[28]....
        /*0198*/ 	.word	0x00000c20


	//   ....[29]....
        /*019c*/ 	.word	0x00000c40


	//----- nvinfo : EIATTR_EXIT_INSTR_OFFSETS
	.align		4
.L_128:
        /*01a0*/ 	.byte	0x04, 0x1c
        /*01a2*/ 	.short	(.L_130 - .L_129)


	//   ....[0]....
.L_129:
        /*01a4*/ 	.word	0x000000b0


	//   ....[1]....
        /*01a8*/ 	.word	0x00000140


	//   ....[2]....
        /*01ac*/ 	.word	0x00000c60


	//   ....[3]....
        /*01b0*/ 	.word	0x00000e70


	//----- nvinfo : EIATTR_CRS_STACK_SIZE
	.align		4
.L_130:
        /*01b4*/ 	.byte	0x04, 0x1e
        /*01b6*/ 	.short	(.L_132 - .L_131)
.L_131:
        /*01b8*/ 	.word	0x00000000


	//----- nvinfo : EIATTR_CBANK_PARAM_SIZE
	.align		4
.L_132:
        /*01bc*/ 	.byte	0x03, 0x19
        /*01be*/ 	.short	0x0041


	//----- nvinfo : EIATTR_PARAM_CBANK
	.align		4
        /*01c0*/ 	.byte	0x04, 0x0a
        /*01c2*/ 	.short	(.L_134 - .L_133)
	.align		4
.L_133:
        /*01c4*/ 	.word	index@(.nv.constant0._ZN17fastertransformer16log_probs_kernelIfEEvPfPKT_PKiS6_mmmmb)
        /*01c8*/ 	.short	0x0210
        /*01ca*/ 	.short	0x0041


	//----- nvinfo : EIATTR_SW_WAR
	.align		4
.L_134:
        /*01cc*/ 	.byte	0x04, 0x36
        /*01ce*/ 	.short	(.L_136 - .L_135)
.L_135:
        /*01d0*/ 	.word	0x00000008
.L_136:


//--------------------- .nv.info._ZN17fastertransformer20accumulate_log_probsEPfPKfPKimmb --------------------------
	.section	.nv.info._ZN17fastertransformer20accumulate_log_probsEPfPKfPKimmb,"",@"SHT_CUDA_INFO"
	.sectionflags	@""
	.align	4


	//----- nvinfo : EIATTR_CUDA_API_VERSION
	.align		4
        /*0000*/ 	.byte	0x04, 0x37
        /*0002*/ 	.short	(.L_138 - .L_137)
.L_137:
        /*0004*/ 	.word	0x00000082


	//----- nvinfo : EIATTR_KPARAM_INFO
	.align		4
.L_138:
        /*0008*/ 	.byte	0x04, 0x17
        /*000a*/ 	.short	(.L_140 - .L_139)
.L_139:
        /*000c*/ 	.word	0x00000000
        /*0010*/ 	.short	0x0005
        /*0012*/ 	.short	0x0028
        /*0014*/ 	.byte	0x00, 0xf0, 0x05, 0x00


	//----- nvinfo : EIATTR_KPARAM_INFO
	.align		4
.L_140:
        /*0018*/ 	.byte	0x04, 0x17
        /*001a*/ 	.short	(.L_142 - .L_141)
.L_141:
        /*001c*/ 	.word	0x00000000
        /*0020*/ 	.short	0x0004
        /*0022*/ 	.short	0x0020
        /*0024*/ 	.byte	0x00, 0xf0, 0x21, 0x00


	//----- nvinfo : EIATTR_KPARAM_INFO
	.align		4
.L_142:
        /*0028*/ 	.byte	0x04, 0x17
        /*002a*/ 	.short	(.L_144 - .L_143)
.L_143:
        /*002c*/ 	.word	0x00000000
        /*0030*/ 	.short	0x0003
        /*0032*/ 	.short	0x0018
        /*0034*/ 	.byte	0x00, 0xf0, 0x21, 0x00


	//----- nvinfo : EIATTR_KPARAM_INFO
	.align		4
.L_144:
        /*0038*/ 	.byte	0x04, 0x17
        /*003a*/ 	.short	(.L_146 - .L_145)
.L_145:
        /*003c*/ 	.word	0x00000000
        /*0040*/ 	.short	0x0002
        /*0042*/ 	.short	0x0010
        /*0044*/ 	.byte	0x00, 0xf0, 0x21, 0x00


	//----- nvinfo : EIATTR_KPARAM_INFO
	.align		4
.L_146:
        /*0048*/ 	.byte	0x04, 0x17
        /*004a*/ 	.short	(.L_148 - .L_147)
.L_147:
        /*004c*/ 	.word	0x00000000
        /*0050*/ 	.short	0x0001
        /*0052*/ 	.short	0x0008
        /*0054*/ 	.byte	0x00, 0xf0, 0x21, 0x00


	//----- nvinfo : EIATTR_KPARAM_INFO
	.align		4
.L_148:
        /*0058*/ 	.byte	0x04, 0x17
        /*005a*/ 	.short	(.L_150 - .L_149)
.L_149:
        /*005c*/ 	.word	0x00000000
        /*0060*/ 	.short	0x0000
        /*0062*/ 	.short	0x0000
        /*0064*/ 	.byte	0x00, 0xf0, 0x21, 0x00


	//----- nvinfo : EIATTR_SPARSE_MMA_MASK
	.align		4
.L_150:
        /*0068*/ 	.byte	0x03, 0x50
        /*006a*/ 	.short	0x0000


	//----- nvinfo : EIATTR_MAXREG_COUNT
	.align		4
        /*006c*/ 	.byte	0x03, 0x1b
        /*006e*/ 	.short	0x00ff


	//----- nvinfo : EIATTR_NUM_BARRIERS
	.align		4
        /*0070*/ 	.byte	0x02, 0x4c
        /*0072*/ 	.byte	0x01
	.zero		1


	//----- nvinfo : EIATTR_MERCURY_ISA_VERSION
	.align		4
        /*0074*/ 	.byte	0x03, 0x5f
        /*0076*/ 	.short	0x0101


	//----- nvinfo : EIATTR_COOP_GROUP_MASK_REGIDS
	.align		4
        /*0078*/ 	.byte	0x04, 0x29
        /*007a*/ 	.short	(.L_152 - .L_151)


	//   ....[0]....
.L_151:
        /*007c*/ 	.word	0xffffffff


	//   ....[1]....
        /*0080*/ 	.word	0xffffffff


	//   ....[2]....
        /*0084*/ 	.word	0xffffffff


	//   ....[3]....
        /*0088*/ 	.word	0xffffffff


	//   ....[4]....
        /*008c*/ 	.word	0xffffffff


	//   ....[5]....
        /*0090*/ 	.word	0xffffffff


	//   ....[6]....
        /*0094*/ 	.word	0xffffffff


	//   ....[7]....
        /*0098*/ 	.word	0xffffffff


	//   ....[8]....
        /*009c*/ 	.word	0xffffffff


	//   ....[9]....
        /*00a0*/ 	.word	0xffffffff


	//   ....[10]....
        /*00a4*/ 	.word	0xffffffff


	//   ....[11]....
        /*00a8*/ 	.word	0xffffffff


	//   ....[12]....
        /*00ac*/ 	.word	0xffffffff


	//   ....[13]....
        /*00b0*/ 	.word	0xffffffff


	//   ....[14]....
        /*00b4*/ 	.word	0xffffffff


	//----- nvinfo : EIATTR_COOP_GROUP_INSTR_OFFSETS
	.align		4
.L_152:
        /*00b8*/ 	.byte	0x04, 0x28
        /*00ba*/ 	.short	(.L_154 - .L_153)


	//   ....[0]....
.L_153:
        /*00bc*/ 	.word	0x00000360


	//   ....[1]....
        /*00c0*/ 	.word	0x00000400


	//   ....[2]....
        /*00c4*/ 	.word	0x00000440


	//   ....[3]....
        /*00c8*/ 	.word	0x00000490


	//   ....[4]....
        /*00cc*/ 	.word	0x000004d0


	//   ....[5]....
        /*00d0*/ 	.word	0x00000530


	//   ....[6]....
        /*00d4*/ 	.word	0x00000550


	//   ....[7]....
        /*00d8*/ 	.word	0x00000570


	//   ....[8]....
        /*00dc*/ 	.word	0x00000590


	//   ....[9]....
        /*00e0*/ 	.word	0x000005b0


	//   ....[10]....
        /*00e4*/ 	.word	0x000005e0


	//   ....[11]....
        /*00e8*/ 	.word	0x00000600


	//   ....[12]....
        /*00ec*/ 	.word	0x00000620


	//   ....[13]....
        /*00f0*/ 	.word	0x00000640


	//   ....[14]....
        /*00f4*/ 	.word	0x00000660


	//----- nvinfo : EIATTR_EXIT_INSTR_OFFSETS
	.align		4
.L_154:
        /*00f8*/ 	.byte	0x04, 0x1c
        /*00fa*/ 	.short	(.L_156 - .L_155)


	//   ....[0]....
.L_155:
        /*00fc*/ 	.word	0x00000070


	//   ....[1]....
        /*0100*/ 	.word	0x00000690


	//   ....[2]....
        /*0104*/ 	.word	0x00000700


	//----- nvinfo : EIATTR_CRS_STACK_SIZE
	.align		4
.L_156:
        /*0108*/ 	.byte	0x04, 0x1e
        /*010a*/ 	.short	(.L_158 - .L_157)
.L_157:
        /*010c*/ 	.word	0x00000000


	//----- nvinfo : EIATTR_CBANK_PARAM_SIZE
	.align		4
.L_158:
        /*0110*/ 	.byte	0x03, 0x19
        /*0112*/ 	.short	0x0029


	//----- nvinfo : EIATTR_PARAM_CBANK
	.align		4
        /*0114*/ 	.byte	0x04, 0x0a
        /*0116*/ 	.short	(.L_160 - .L_159)
	.align		4
.L_159:
        /*0118*/ 	.word	index@(.nv.constant0._ZN17fastertransformer20accumulate_log_probsEPfPKfPKimmb)
        /*011c*/ 	.short	0x0210
        /*011e*/ 	.short	0x0029


	//----- nvinfo : EIATTR_SW_WAR
	.align		4
.L_160:
        /*0120*/ 	.byte	0x04, 0x36
        /*0122*/ 	.short	(.L_162 - .L_161)
.L_161:
        /*0124*/ 	.word	0x00000008
.L_162:


//--------------------- .nv.info._ZN3cub17CUB_300001_SM_9006detail11EmptyKernelIvEEvv --------------------------
	.section	.nv.info._ZN3cub17CUB_300001_SM_9006detail11EmptyKernelIvEEvv,"",@"SHT_CUDA_INFO"
	.sectionflags	@""
	.align	4


	//----- nvinfo : EIATTR_CUDA_API_VERSION
	.align		4
        /*0000*/ 	.byte	0x04, 0x37
        /*0002*/ 	.short	(.L_164 - .L_163)
.L_163:
        /*0004*/ 	.word	0x00000082


	//----- nvinfo : EIATTR_SPARSE_MMA_MASK
	.align		4
.L_164:
        /*0008*/ 	.byte	0x03, 0x50
        /*000a*/ 	.short	0x0000


	//----- nvinfo : EIATTR_MAXREG_COUNT
	.align		4
        /*000c*/ 	.byte	0x03, 0x1b
        /*000e*/ 	.short	0x00ff


	//----- nvinfo : EIATTR_MERCURY_ISA_VERSION
	.align		4
        /*0010*/ 	.byte	0x03, 0x5f
        /*0012*/ 	.short	0x0101


	//----- nvinfo : EIATTR_EXIT_INSTR_OFFSETS
	.align		4
        /*0014*/ 	.byte	0x04, 0x1c
        /*0016*/ 	.short	(.L_166 - .L_165)


	//   ....[0]....
.L_165:
        /*0018*/ 	.word	0x00000010


	//----- nvinfo : EIATTR_SW_WAR
	.align		4
.L_166:
        /*001c*/ 	.byte	0x04, 0x36
        /*001e*/ 	.short	(.L_168 - .L_167)
.L_167:
        /*0020*/ 	.word	0x00000008
.L_168:


//--------------------- .nv.callgraph             --------------------------
	.section	.nv.callgraph,"",@"SHT_CUDA_CALLGRAPH"
	.align	4
	.sectionentsize	8
	.align		4
        /*0000*/ 	.word	0x00000000
	.align		4
        /*0004*/ 	.word	0xffffffff
	.align		4
        /*0008*/ 	.word	0x00000000
	.align		4
        /*000c*/ 	.word	0xfffffffe
	.align		4
        /*0010*/ 	.word	0x00000000
	.align		4
        /*0014*/ 	.word	0xfffffffd
	.align		4
        /*0018*/ 	.word	0x00000000
	.align		4
        /*001c*/ 	.word	0xfffffffc


//--------------------- .nv.constant4             --------------------------
	.section	.nv.constant4,"a",@progbits
	.align	8
	.align		8
.nv.constant4:
        /*0000*/ 	.dword	precalc_xorwow_matrix
	.align		8
        /*0008*/ 	.dword	precalc_xorwow_offset_matrix
	.align		8
        /*0010*/ 	.dword	mrg32k3aM1
	.align		8
        /*0018*/ 	.dword	mrg32k3aM2
	.align		8
        /*0020*/ 	.dword	mrg32k3aM1SubSeq
	.align		8
        /*0028*/ 	.dword	mrg32k3aM2SubSeq
	.align		8
        /*0030*/ 	.dword	mrg32k3aM1Seq
	.align		8
        /*0038*/ 	.dword	mrg32k3aM2Seq
	.align		8
        /*0040*/ 	.dword	_ZN49_INTERNAL_613ef1a2_18_logprob_kernels_cu_5f45e7434cuda3std3__45__cpo5beginE
	.align		8
        /*0048*/ 	.dword	_ZN49_INTERNAL_613ef1a2_18_logprob_kernels_cu_5f45e7434cuda3std3__45__cpo3endE
	.align		8
        /*0050*/ 	.dword	_ZN49_INTERNAL_613ef1a2_18_logprob_kernels_cu_5f45e7434cuda3std3__45__cpo6cbeginE
	.align		8
        /*0058*/ 	.dword	_ZN49_INTERNAL_613ef1a2_18_logprob_kernels_cu_5f45e7434cuda3std3__45__cpo4cendE
	.align		8
        /*0060*/ 	.dword	_ZN49_INTERNAL_613ef1a2_18_logprob_kernels_cu_5f45e7434cuda3std3__45__cpo6rbeginE
	.align		8
        /*0068*/ 	.dword	_ZN49_INTERNAL_613ef1a2_18_logprob_kernels_cu_5f45e7434cuda3std3__45__cpo4rendE
	.align		8
        /*0070*/ 	.dword	_ZN49_INTERNAL_613ef1a2_18_logprob_kernels_cu_5f45e7434cuda3std3__45__cpo7crbeginE
	.align		8
        /*0078*/ 	.dword	_ZN49_INTERNAL_613ef1a2_18_logprob_kernels_cu_5f45e7434cuda3std3__45__cpo5crendE
	.align		8
        /*0080*/ 	.dword	_ZN49_INTERNAL_613ef1a2_18_logprob_kernels_cu_5f45e7434cuda3std3__451_GLOBAL__N__613ef1a2_18_logprob_kernels_cu_5f45e7436ignoreE
	.align		8
        /*0088*/ 	.dword	_ZN49_INTERNAL_613ef1a2_18_logprob_kernels_cu_5f45e7434cuda3std3__419piecewise_constructE
	.align		8
        /*0090*/ 	.dword	_ZN49_INTERNAL_613ef1a2_18_logprob_kernels_cu_5f45e7434cuda3std3__48in_placeE
	.align		8
        /*0098*/ 	.dword	_ZN49_INTERNAL_613ef1a2_18_logprob_kernels_cu_5f45e7434cuda3std3__420unreachable_sentinelE
	.align		8
        /*00a0*/ 	.dword	_ZN49_INTERNAL_613ef1a2_18_logprob_kernels_cu_5f45e7434cuda3std3__47nulloptE
	.align		8
        /*00a8*/ 	.dword	_ZN49_INTERNAL_613ef1a2_18_logprob_kernels_cu_5f45e7434cuda3std3__48unexpectE
	.align		8
        /*00b0*/ 	.dword	_ZN49_INTERNAL_613ef1a2_18_logprob_kernels_cu_5f45e7434cuda3std6ranges3__45__cpo4swapE
	.align		8
        /*00b8*/ 	.dword	_ZN49_INTERNAL_613ef1a2_18_logprob_kernels_cu_5f45e7434cuda3std6ranges3__45__cpo9iter_moveE
	.align		8
        /*00c0*/ 	.dword	_ZN49_INTERNAL_613ef1a2_18_logprob_kernels_cu_5f45e7434cuda3std6ranges3__45__cpo5beginE
	.align		8
        /*00c8*/ 	.dword	_ZN49_INTERNAL_613ef1a2_18_logprob_kernels_cu_5f45e7434cuda3std6ranges3__45__cpo3endE
	.align		8
        /*00d0*/ 	.dword	_ZN49_INTERNAL_613ef1a2_18_logprob_kernels_cu_5f45e7434cuda3std6ranges3__45__cpo6cbeginE
	.align		8
        /*00d8*/ 	.dword	_ZN49_INTERNAL_613ef1a2_18_logprob_kernels_cu_5f45e7434cuda3std6ranges3__45__cpo4cendE
	.align		8
        /*00e0*/ 	.dword	_ZN49_INTERNAL_613ef1a2_18_logprob_kernels_cu_5f45e7434cuda3std6ranges3__45__cpo7advanceE
	.align		8
        /*00e8*/ 	.dword	_ZN49_INTERNAL_613ef1a2_18_logprob_kernels_cu_5f45e7434cuda3std6ranges3__45__cpo9iter_swapE
	.align		8
        /*00f0*/ 	.dword	_ZN49_INTERNAL_613ef1a2_18_logprob_kernels_cu_5f45e7434cuda3std6ranges3__45__cpo4nextE
	.align		8
        /*00f8*/ 	.dword	_ZN49_INTERNAL_613ef1a2_18_logprob_kernels_cu_5f45e7434cuda3std6ranges3__45__cpo4prevE
	.align		8
        /*0100*/ 	.dword	_ZN49_INTERNAL_613ef1a2_18_logprob_kernels_cu_5f45e7434cuda3std6ranges3__45__cpo4dataE
	.align		8
        /*0108*/ 	.dword	_ZN49_INTERNAL_613ef1a2_18_logprob_kernels_cu_5f45e7434cuda3std6ranges3__45__cpo5cdataE
	.align		8
        /*0110*/ 	.dword	_ZN49_INTERNAL_613ef1a2_18_logprob_kernels_cu_5f45e7434cuda3std6ranges3__45__cpo4sizeE
	.align		8
        /*0118*/ 	.dword	_ZN49_INTERNAL_613ef1a2_18_logprob_kernels_cu_5f45e7434cuda3std6ranges3__45__cpo5ssizeE
	.align		8
        /*0120*/ 	.dword	_ZN49_INTERNAL_613ef1a2_18_logprob_kernels_cu_5f45e7434cuda3std6ranges3__45__cpo8distanceE
	.align		8
        /*0128*/ 	.dword	_ZN49_INTERNAL_613ef1a2_18_logprob_kernels_cu_5f45e7436thrust23THRUST_300001_SM_900_NS6system6detail10sequential3seqE
	.align		8
        /*0130*/ 	.dword	_ZN49_INTERNAL_613ef1a2_18_logprob_kernels_cu_5f45e7436thrust23THRUST_300001_SM_900_NS12placeholders2_1E
	.align		8
        /*0138*/ 	.dword	_ZN49_INTERNAL_613ef1a2_18_logprob_kernels_cu_5f45e7436thrust23THRUST_300001_SM_900_NS12placeholders2_2E
	.align		8
        /*0140*/ 	.dword	_ZN49_INTERNAL_613ef1a2_18_logprob_kernels_cu_5f45e7436thrust23THRUST_300001_SM_900_NS12placeholders2_3E
	.align		8
        /*0148*/ 	.dword	_ZN49_INTERNAL_613ef1a2_18_logprob_kernels_cu_5f45e7436thrust23THRUST_300001_SM_900_NS12placeholders2_4E
	.align		8
        /*0150*/ 	.dword	_ZN49_INTERNAL_613ef1a2_18_logprob_kernels_cu_5f45e7436thrust23THRUST_300001_SM_900_NS12placeholders2_5E
	.align		8
        /*0158*/ 	.dword	_ZN49_INTERNAL_613ef1a2_18_logprob_kernels_cu_5f45e7436thrust23THRUST_300001_SM_900_NS12placeholders2_6E
	.align		8
        /*0160*/ 	.dword	_ZN49_INTERNAL_613ef1a2_18_logprob_kernels_cu_5f45e7436thrust23THRUST_300001_SM_900_NS12placeholders2_7E
	.align		8
        /*0168*/ 	.dword	_ZN49_INTERNAL_613ef1a2_18_logprob_kernels_cu_5f45e7436thrust23THRUST_300001_SM_900_NS12placeholders2_8E
	.align		8
        /*0170*/ 	.dword	_ZN49_INTERNAL_613ef1a2_18_logprob_kernels_cu_5f45e7436thrust23THRUST_300001_SM_900_NS12placeholders2_9E
	.align		8
        /*0178*/ 	.dword	_ZN49_INTERNAL_613ef1a2_18_logprob_kernels_cu_5f45e7436thrust23THRUST_300001_SM_900_NS12placeholders3_10E


//--------------------- .nv.constant3             --------------------------
	.section	.nv.constant3,"a",@progbits
	.align	8
.nv.constant3:
	.type		__cr_lgamma_table,@object
	.size		__cr_lgamma_table,(.L_8 - __cr_lgamma_table)
__cr_lgamma_table:
        /*0000*/ 	.byte	0x00, 0x00, 0x00, 0x00, 0x00, 0x00, 0x00, 0x00, 0x00, 0x00, 0x00, 0x00, 0x00, 0x00, 0x00, 0x00
        /*0010*/ 	.byte	0xef, 0x39, 0xfa, 0xfe, 0x42, 0x2e, 0xe6, 0x3f, 0x02, 0x20, 0x2a, 0xfa, 0x0b, 0xab, 0xfc, 0x3f
        /*0020*/ 	.byte	0xf9, 0x2c, 0x92, 0x7c, 0xa7, 0x6c, 0x09, 0x40, 0xc9, 0x79, 0x44, 0x3c, 0x64, 0x26, 0x13, 0x40
        /*0030*/ 	.byte	0xca, 0x01, 0xcf, 0x3a, 0x27, 0x51, 0x1a, 0x40, 0x30, 0xcc, 0x2d, 0xf3, 0xe1, 0x0c, 0x21, 0x40
        /*0040*/ 	.byte	0x0d, 0xb7, 0xfc, 0x82, 0x8e, 0x35, 0x25, 0x40
.L_8:


//--------------------- .text._ZN17fastertransformer16log_probs_kernelI6__halfEEvPfPKT_PKiS7_mmmmb --------------------------
	.section	.text._ZN17fastertransformer16log_probs_kernelI6__halfEEvPfPKT_PKiS7_mmmmb,"ax",@progbits
	.align	128
        .global         _ZN17fastertransformer16log_probs_kernelI6__halfEEvPfPKT_PKiS7_mmmmb
        .type           _ZN17fastertransformer16log_probs_kernelI6__halfEEvPfPKT_PKiS7_mmmmb,@function
        .size           _ZN17fastertransformer16log_probs_kernelI6__halfEEvPfPKT_PKiS7_mmmmb,(.L_x_29 - _ZN17fastertransformer16log_probs_kernelI6__halfEEvPfPKT_PKiS7_mmmmb)
        .other          _ZN17fastertransformer16log_probs_kernelI6__halfEEvPfPKT_PKiS7_mmmmb,@"STO_CUDA_ENTRY STV_DEFAULT"
_ZN17fastertransformer16log_probs_kernelI6__halfEEvPfPKT_PKiS7_mmmmb:
.text._ZN17fastertransformer16log_probs_kernelI6__halfEEvPfPKT_PKiS7_mmmmb:
[----:B------:R-:W-:Y:S08]  /*0000*/  LDC R1, c[0x0][0x28] ;  /* 0x00000a00ff017b82 */ /* 0x000ff00000000800 */
[----:B------:R-:W0:Y:S01]  /*0010*/  LDC.U8 R0, c[0x0][0x250] ;  /* 0x00009400ff007b82 */ /* 0x000e220000000000 */
[----:B------:R-:W1:Y:S01]  /*0020*/  S2R R4, SR_CTAID.Y ;  /* 0x0000000000047919 */ /* 0x000e620000002600 */
[----:B------:R-:W1:Y:S06]  /*0030*/  S2R R9, SR_CTAID.X ;  /* 0x0000000000097919 */ /* 0x000e6c0000002500 */
[----:B------:R-:W2:Y:S01]  /*0040*/  LDC.64 R2, c[0x0][0x238] ;  /* 0x00008e00ff027b82 */ /* 0x000ea20000000a00 */
[----:B0-----:R-:W-:-:S04]  /*0050*/  PRMT R0, R0, 0x8880, RZ ;  /* 0x0000888000007816 */ /* 0x001fc800000000ff */
[----:B------:R-:W-:-:S04]  /*0060*/  ISETP.NE.AND P1, PT, R0, RZ, PT ;  /* 0x000000ff0000720c */ /* 0x000fc80003f25270 */
[----:B-1----:R-:W-:-:S04]  /*0070*/  SEL R5, R4, R9, !P1 ;  /* 0x0000000904057207 */ /* 0x002fc80004800000 */
[----:B------:R-:W-:Y:S02]  /*0080*/  SHF.R.S32.HI R0, RZ, 0x1f, R5 ;  /* 0x0000001fff007819 */ /* 0x000fe40000011405 */
[----:B--2---:R-:W-:-:S04]  /*0090*/  ISETP.GE.U32.AND P0, PT, R5, R2, PT ;  /* 0x000000020500720c */ /* 0x004fc80003f06070 */
[----:B------:R-:W-:-:S13]  /*00a0*/  ISETP.GE.U32.AND.EX P0, PT, R0, R3, PT, P0 ;  /* 0x000000030000720c */ /* 0x000fda0003f06100 */
[----:B------:R-:W-:Y:S05]  /*00b0*/  @P0 EXIT ;  /* 0x000000000000094d */ /* 0x000fea0003800000 */
[----:B------:R-:W0:Y:S01]  /*00c0*/  LDC.64 R6, c[0x0][0x228] ;  /* 0x00008a00ff067b82 */ /* 0x000e220000000a00 */
[----:B------:R-:W-:Y:S01]  /*00d0*/  ULDC.64 UR6, c[0x0][0x208] ;  /* 0x0000820000067ab9 */ /* 0x000fe20000000a00 */
[----:B0-----:R-:W-:-:S04]  /*00e0*/  LEA R6, P0, R5, R6, 0x2 ;  /* 0x0000000605067211 */ /* 0x001fc800078010ff */
[----:B------:R-:W-:-:S05]  /*00f0*/  LEA.HI.X R7, R5, R7, R0, 0x2, P0 ;  /* 0x0000000705077211 */ /* 0x000fca00000f1400 */
[----:B------:R-:W2:Y:S01]  /*0100*/  LDG.E R6, desc[UR6][R6.64] ;  /* 0x0000000606067981 */ /* 0x000ea2000c1e1900 */
[----:B------:R-:W-:Y:S01]  /*0110*/  SEL R0, R9, R4, !P1 ;  /* 0x0000000409007207 */ /* 0x000fe20004800000 */
[----:B--2---:R-:W-:-:S05]  /*0120*/  VIADD R3, R6, 0xffffffff ;  /* 0xffffffff06037836 */ /* 0x004fca0000000000 */
[----:B------:R-:W-:-:S13]  /*0130*/  ISETP.GE.AND P0, PT, R0, R3, PT ;  /* 0x000000030000720c */ /* 0x000fda0003f06270 */
[----:B------:R-:W-:Y:S05]  /*0140*/  @P0 EXIT ;  /* 0x000000000000094d */ /* 0x000fea0003800000 */
[----:B------:R-:W0:Y:S01]  /*0150*/  S2R R7, SR_TID.X ;  /* 0x0000000000077919 */ /* 0x000e220000002100 */
[----:B------:R-:W1:Y:S01]  /*0160*/  LDC R4, c[0x0][0x230] ;  /* 0x00008c00ff047b82 */ /* 0x000e620000000800 */
[----:B------:R-:W-:Y:S01]  /*0170*/  ULDC.64 UR8, c[0x0][0x240] ;  /* 0x0000900000087ab9 */ /* 0x000fe20000000a00 */
[----:B------:R-:W-:Y:S01]  /*0180*/  SEL R3, R2, 0x1, !P1 ;  /* 0x0000000102037807 */ /* 0x000fe20004800000 */
[----:B------:R-:W-:Y:S01]  /*0190*/  ULDC UR4, c[0x0][0x248] ;  /* 0x0000920000047ab9 */ /* 0x000fe20000000800 */
[----:B------:R-:W-:Y:S01]  /*01a0*/  BSSY B0, `(.L_x_0) ;  /* 0x000001e000007945 */ /* 0x000fe20003800000 */
[----:B------:R-:W-:Y:S01]  /*01b0*/  IMAD.MOV.U32 R12, RZ, RZ, -0x38802000 ;  /* 0xc77fe000ff0c7424 */ /* 0x000fe200078e00ff */
[----:B-1----:R-:W-:-:S05]  /*01c0*/  SEL R6, R4, 0x1, P1 ;  /* 0x0000000104067807 */ /* 0x002fca0000800000 */
[----:B------:R-:W-:Y:S01]  /*01d0*/  IMAD R6, R6, R5, RZ ;  /* 0x0000000506067224 */ /* 0x000fe200078e02ff */
[----:B0-----:R-:W-:Y:S01]  /*01e0*/  ISETP.GE.U32.AND P0, PT, R7, UR8, PT ;  /* 0x0000000807007c0c */ /* 0x001fe2000bf06070 */
[--C-:B------:R-:W-:Y:S01]  /*01f0*/  IMAD.MOV.U32 R9, RZ, RZ, R7.reuse ;  /* 0x000000ffff097224 */ /* 0x100fe200078e0007 */
[----:B------:R-:W-:Y:S01]  /*0200*/  SHF.R.S32.HI R8, RZ, 0x1f, R7 ;  /* 0x0000001fff087819 */ /* 0x000fe20000011407 */
[----:B------:R-:W-:-:S03]  /*0210*/  IMAD R6, R0, R3, R6 ;  /* 0x0000000300067224 */ /* 0x000fc600078e0206 */
[----:B------:R-:W-:Y:S01]  /*0220*/  ISETP.GE.U32.AND.EX P0, PT, R8, UR9, PT, P0 ;  /* 0x0000000908007c0c */ /* 0x000fe2000bf06100 */
[----:B------:R-:W-:Y:S01]  /*0230*/  IMAD R6, R6, UR4, RZ ;  /* 0x0000000406067c24 */ /* 0x000fe2000f8e02ff */
[----:B------:R-:W-:-:S04]  /*0240*/  ULDC.64 UR4, c[0x0][0x218] ;  /* 0x0000860000047ab9 */ /* 0x000fc80000000a00 */
[----:B------:R-:W-:-:S07]  /*0250*/  SHF.R.S32.HI R3, RZ, 0x1f, R6 ;  /* 0x0000001fff037819 */ /* 0x000fce0000011406 */
[----:B------:R-:W-:Y:S05]  /*0260*/  @P0 BRA `(.L_x_1) ;  /* 0x0000000000440947 */ /* 0x000fea0003800000 */
[----:B------:R-:W0:Y:S01]  /*0270*/  LDC R14, c[0x0][RZ] ;  /* 0x00000000ff0e7b82 */ /* 0x000e220000000800 */
[----:B------:R-:W-:Y:S02]  /*0280*/  IMAD.MOV.U32 R17, RZ, RZ, R9 ;  /* 0x000000ffff117224 */ /* 0x000fe400078e0009 */
[----:B------:R-:W-:Y:S02]  /*0290*/  IMAD.MOV.U32 R16, RZ, RZ, R8 ;  /* 0x000000ffff107224 */ /* 0x000fe400078e0008 */
[----:B------:R-:W-:-:S07]  /*02a0*/  IMAD.MOV.U32 R13, RZ, RZ, R7 ;  /* 0x000000ffff0d7224 */ /* 0x000fce00078e0007 */
.L_x_2:
[----:B------:R-:W-:-:S05]  /*02b0*/  IADD3 R11, P0, R17, R6, RZ ;  /* 0x00000006110b7210 */ /* 0x000fca0007f1e0ff */
[----:B------:R-:W-:Y:S01]  /*02c0*/  IMAD.X R16, R3, 0x1, R16, P0 ;  /* 0x0000000103107824 */ /* 0x000fe200000e0610 */
[----:B------:R-:W-:-:S04]  /*02d0*/  LEA R10, P0, R11, UR4, 0x1 ;  /* 0x000000040b0a7c11 */ /* 0x000fc8000f8008ff */
[----:B------:R-:W-:-:S05]  /*02e0*/  LEA.HI.X R11, R11, UR5, R16, 0x1, P0 ;  /* 0x000000050b0b7c11 */ /* 0x000fca00080f0c10 */
[----:B------:R-:W2:Y:S01]  /*02f0*/  LDG.E.U16 R10, desc[UR6][R10.64] ;  /* 0x000000060a0a7981 */ /* 0x000ea2000c1e1500 */
[----:B0-----:R-:W-:-:S04]  /*0300*/  IMAD.IADD R17, R14, 0x1, R13 ;  /* 0x000000010e117824 */ /* 0x001fc800078e020d */
[--C-:B------:R-:W-:Y:S01]  /*0310*/  IMAD.MOV.U32 R13, RZ, RZ, R17.reuse ;  /* 0x000000ffff0d7224 */ /* 0x100fe200078e0011 */
[----:B------:R-:W-:Y:S02]  /*0320*/  ISETP.GE.U32.AND P0, PT, R17, UR8, PT ;  /* 0x0000000811007c0c */ /* 0x000fe4000bf06070 */
[----:B------:R-:W-:-:S04]  /*0330*/  SHF.R.S32.HI R16, RZ, 0x1f, R17 ;  /* 0x0000001fff107819 */ /* 0x000fc80000011411 */
[----:B------:R-:W-:Y:S01]  /*0340*/  ISETP.GE.U32.AND.EX P0, PT, R16, UR9, PT, P0 ;  /* 0x0000000910007c0c */ /* 0x000fe2000bf06100 */
[----:B--2---:R-:W-:-:S05]  /*0350*/  HADD2.F32 R15, -RZ, R10.H0_H0 ;  /* 0x2000000aff0f7230 */ /* 0x004fca0000004100 */
[----:B------:R-:W-:-:S07]  /*0360*/  FMNMX.FTZ R12, R15, R12, !PT ;  /* 0x0000000c0f0c7209 */ /* 0x000fce0007810000 */
[----:B------:R-:W-:Y:S05]  /*0370*/  @!P0 BRA `(.L_x_2) ;  /* 0xfffffffc00cc8947 */ /* 0x000fea000383ffff */
.L_x_1:
[----:B------:R-:W-:Y:S05]  /*0380*/  BSYNC B0 ;  /* 0x0000000000007941 */ /* 0x000fea0003800000 */
.L_x_0:
[----:B------:R-:W0:Y:S02]  /*0390*/  LDC R10, c[0x0][RZ] ;  /* 0x00000000ff0a7b82 */ /* 0x000e240000000800 */
[----:B0-----:R-:W-:-:S13]  /*03a0*/  ISETP.GE.U32.AND P2, PT, R10, 0x21, PT ;  /* 0x000000210a00780c */ /* 0x001fda0003f46070 */
[----:B------:R-:W-:Y:S05]  /*03b0*/  @!P2 BRA `(.L_x_3) ;  /* 0x0000000000a8a947 */ /* 0x000fea0003800000 */
[----:B------:R-:W0:Y:S01]  /*03c0*/  SHFL.BFLY PT, R11, R12, 0x10, 0x1f ;  /* 0x0e001f000c0b7f89 */ /* 0x000e2200000e0000 */
[----:B------:R-:W-:Y:S02]  /*03d0*/  I2FP.F32.U32 R15, R10 ;  /* 0x0000000a000f7245 */ /* 0x000fe40000201000 */
[----:B------:R-:W-:-:S03]  /*03e0*/  I2FP.F32.U32 R18, R7 ;  /* 0x0000000700127245 */ /* 0x000fc60000201000 */
[----:B------:R-:W-:Y:S01]  /*03f0*/  FMUL.FTZ R17, R15, 0.03125 ;  /* 0x3d0000000f117820 */ /* 0x000fe20000410000 */
[----:B------:R-:W-:-:S04]  /*0400*/  LOP3.LUT P0, R15, R7, 0x1f, RZ, 0xc0, !PT ;  /* 0x0000001f070f7812 */ /* 0x000fc8000780c0ff */
[----:B------:R-:W-:-:S09]  /*0410*/  FSETP.GT.FTZ.AND P3, PT, R17, R18, PT ;  /* 0x000000121100720b */ /* 0x000fd20003f74000 */
[----:B------:R-:W1:Y:S01]  /*0420*/  @!P0 S2R R17, SR_CgaCtaId ;  /* 0x0000000000118919 */ /* 0x000e620000008800 */
[----:B0-----:R-:W-:-:S03]  /*0430*/  FMNMX.FTZ R11, R11, R12, !PT ;  /* 0x0000000c0b0b7209 */ /* 0x001fc60007810000 */
[----:B------:R-:W0:Y:S01]  /*0440*/  @P3 S2R R19, SR_CgaCtaId ;  /* 0x0000000000133919 */ /* 0x000e220000008800 */
[----:B------:R-:W-:Y:S02]  /*0450*/  @!P0 MOV R12, 0x400 ;  /* 0x00000400000c8802 */ /* 0x000fe40000000f00 */
[----:B------:R-:W-:Y:S01]  /*0460*/  @P3 MOV R18, 0x400 ;  /* 0x0000040000123802 */ /* 0x000fe20000000f00 */
[----:B------:R-:W2:Y:S04]  /*0470*/  SHFL.BFLY PT, R14, R11, 0x8, 0x1f ;  /* 0x0d001f000b0e7f89 */ /* 0x000ea800000e0000 */
[----:B------:R-:W-:Y:S01]  /*0480*/  @P3 VIADD R18, R18, 0x84 ;  /* 0x0000008412123836 */ /* 0x000fe20000000000 */
[----:B--2---:R-:W-:-:S04]  /*0490*/  FMNMX.FTZ R14, R11, R14, !PT ;  /* 0x0000000e0b0e7209 */ /* 0x004fc80007810000 */
[----:B0-----:R-:W-:Y:S01]  /*04a0*/  @P3 LEA R18, R19, R18, 0x18 ;  /* 0x0000001213123211 */ /* 0x001fe200078ec0ff */
[----:B------:R-:W0:Y:S02]  /*04b0*/  SHFL.BFLY PT, R13, R14, 0x4, 0x1f ;  /* 0x0c801f000e0d7f89 */ /* 0x000e2400000e0000 */
[----:B0-----:R-:W-:Y:S01]  /*04c0*/  FMNMX.FTZ R13, R14, R13, !PT ;  /* 0x0000000d0e0d7209 */ /* 0x001fe20007810000 */
[----:B------:R-:W-:Y:S01]  /*04d0*/  @!P0 VIADD R14, R12, 0x84 ;  /* 0x000000840c0e8836 */ /* 0x000fe20000000000 */
[----:B------:R-:W-:-:S03]  /*04e0*/  @!P0 SHF.R.U32.HI R12, RZ, 0x3, R7 ;  /* 0x00000003ff0c8819 */ /* 0x000fc60000011607 */
[----:B------:R-:W0:Y:S01]  /*04f0*/  SHFL.BFLY PT, R16, R13, 0x2, 0x1f ;  /* 0x0c401f000d107f89 */ /* 0x000e2200000e0000 */
[----:B------:R-:W-:Y:S02]  /*0500*/  @!P0 LOP3.LUT R12, R12, 0x1ffffffc, RZ, 0xc0, !PT ;  /* 0x1ffffffc0c0c8812 */ /* 0x000fe400078ec0ff */
[----:B0-----:R-:W-:Y:S02]  /*0510*/  FMNMX.FTZ R16, R13, R16, !PT ;  /* 0x000000100d107209 */ /* 0x001fe40007810000 */
[----:B-1----:R-:W-:-:S03]  /*0520*/  @!P0 LEA R13, R17, R14, 0x18 ;  /* 0x0000000e110d8211 */ /* 0x002fc600078ec0ff */
[----:B------:R-:W0:Y:S02]  /*0530*/  SHFL.BFLY PT, R11, R16, 0x1, 0x1f ;  /* 0x0c201f00100b7f89 */ /* 0x000e2400000e0000 */
[----:B------:R-:W-:Y:S02]  /*0540*/  @!P0 IMAD.IADD R12, R12, 0x1, R13 ;  /* 0x000000010c0c8824 */ /* 0x000fe400078e020d */
[----:B------:R-:W-:Y:S01]  /*0550*/  @P3 IMAD R13, R15, 0x4, R18 ;  /* 0x000000040f0d3824 */ /* 0x000fe200078e0212 */
[----:B0-----:R-:W-:Y:S01]  /*0560*/  FMNMX.FTZ R19, R16, R11, !PT ;  /* 0x0000000b10137209 */ /* 0x001fe20007810000 */
[----:B------:R-:W-:-:S04]  /*0570*/  IMAD.MOV.U32 R11, RZ, RZ, -0x1f528714 ;  /* 0xe0ad78ecff0b7424 */ /* 0x000fc800078e00ff */
[----:B------:R-:W-:Y:S01]  /*0580*/  @!P0 STS [R12], R19 ;  /* 0x000000130c008388 */ /* 0x000fe20000000800 */
[----:B------:R-:W-:Y:S06]  /*0590*/  BAR.SYNC.DEFER_BLOCKING 0x0 ;  /* 0x0000000000007b1d */ /* 0x000fec0000010000 */
[----:B------:R-:W0:Y:S04]  /*05a0*/  @P3 LDS R11, [R13] ;  /* 0x000000000d0b3984 */ /* 0x000e280000000800 */
[----:B0-----:R-:W0:Y:S02]  /*05b0*/  SHFL.BFLY PT, R14, R11, 0x10, 0x1f ;  /* 0x0e001f000b0e7f89 */ /* 0x001e2400000e0000 */
[----:B0-----:R-:W-:-:S05]  /*05c0*/  FMNMX.FTZ R14, R14, R11, !PT ;  /* 0x0000000b0e0e7209 */ /* 0x001fca0007810000 */
[----:B------:R-:W0:Y:S02]  /*05d0*/  SHFL.BFLY PT, R15, R14, 0x8, 0x1f ;  /* 0x0d001f000e0f7f89 */ /* 0x000e2400000e0000 */
[----:B0-----:R-:W-:-:S05]  /*05e0*/  FMNMX.FTZ R16, R14, R15, !PT ;  /* 0x0000000f0e107209 */ /* 0x001fca0007810000 */
[----:B------:R-:W0:Y:S02]  /*05f0*/  SHFL.BFLY PT, R15, R16, 0x4, 0x1f ;  /* 0x0c801f00100f7f89 */ /* 0x000e2400000e0000 */
[----:B0-----:R-:W-:-:S05]  /*0600*/  FMNMX.FTZ R17, R16, R15, !PT ;  /* 0x0000000f10117209 */ /* 0x001fca0007810000 */
[----:B------:R-:W0:Y:S02]  /*0610*/  SHFL.BFLY PT, R18, R17, 0x2, 0x1f ;  /* 0x0c401f0011127f89 */ /* 0x000e2400000e0000 */
[----:B0-----:R-:W-:-:S05]  /*0620*/  FMNMX.FTZ R18, R17, R18, !PT ;  /* 0x0000001211127209 */ /* 0x001fca0007810000 */
[----:B------:R-:W0:Y:S02]  /*0630*/  SHFL.BFLY PT, R15, R18, 0x1, 0x1f ;  /* 0x0c201f00120f7f89 */ /* 0x000e2400000e0000 */
[----:B0-----:R-:W-:Y:S01]  /*0640*/  FMNMX.FTZ R15, R18, R15, !PT ;  /* 0x0000000f120f7209 */ /* 0x001fe20007810000 */
[----:B------:R-:W-:Y:S06]  /*0650*/  BRA `(.L_x_4) ;  /* 0x0000000000287947 */ /* 0x000fec0003800000 */
.L_x_3:
[----:B------:R-:W0:Y:S02]  /*0660*/  SHFL.BFLY PT, R11, R12, 0x10, 0x1f ;  /* 0x0e001f000c0b7f89 */ /* 0x000e2400000e0000 */
        /* <DEDUP_REMOVED lines=8> */
[----:B0-----:R-:W-:-:S07]  /*06f0*/  FMNMX.FTZ R15, R16, R15, !PT ;  /* 0x0000000f100f7209 */ /* 0x001fce0007810000 */
.L_x_4:
[----:B------:R-:W-:Y:S01]  /*0700*/  ISETP.NE.AND P3, PT, R7, RZ, PT ;  /* 0x000000ff0700720c */ /* 0x000fe20003f65270 */
[----:B------:R-:W-:Y:S01]  /*0710*/  ULDC.64 UR10, c[0x0][0x218] ;  /* 0x00008600000a7ab9 */ /* 0x000fe20000000a00 */
[----:B------:R-:W-:Y:S01]  /*0720*/  ISETP.GE.U32.AND P0, PT, R9, UR8, PT ;  /* 0x0000000809007c0c */ /* 0x000fe2000bf06070 */
[----:B------:R-:W-:Y:S03]  /*0730*/  BSSY B0, `(.L_x_5) ;  /* 0x000001f000007945 */ /* 0x000fe60003800000 */
[----:B------:R-:W-:-:S07]  /*0740*/  ISETP.GE.U32.AND.EX P0, PT, R8, UR9, PT, P0 ;  /* 0x0000000908007c0c */ /* 0x000fce000bf06100 */
[----:B------:R-:W0:Y:S01]  /*0750*/  @!P3 S2R R11, SR_CgaCtaId ;  /* 0x00000000000bb919 */ /* 0x000e220000008800 */
[----:B------:R-:W-:-:S04]  /*0760*/  @!P3 MOV R12, 0x400 ;  /* 0x00000400000cb802 */ /* 0x000fc80000000f00 */
[----:B0-----:R-:W-:Y:S01]  /*0770*/  @!P3 LEA R12, R11, R12, 0x18 ;  /* 0x0000000c0b0cb211 */ /* 0x001fe200078ec0ff */
[----:B------:R-:W-:-:S04]  /*0780*/  IMAD.MOV.U32 R11, RZ, RZ, RZ ;  /* 0x000000ffff0b7224 */ /* 0x000fc800078e00ff */
[----:B------:R0:W-:Y:S01]  /*0790*/  @!P3 STS [R12], R15 ;  /* 0x0000000f0c00b388 */ /* 0x0001e20000000800 */
[----:B------:R-:W-:Y:S06]  /*07a0*/  BAR.SYNC.DEFER_BLOCKING 0x0 ;  /* 0x0000000000007b1d */ /* 0x000fec0000010000 */
[----:B------:R-:W-:Y:S05]  /*07b0*/  @P0 BRA `(.L_x_6) ;  /* 0x0000000000580947 */ /* 0x000fea0003800000 */
[----:B------:R-:W1:Y:S01]  /*07c0*/  S2UR UR5, SR_CgaCtaId ;  /* 0x00000000000579c3 */ /* 0x000e620000008800 */
[----:B------:R-:W-:Y:S01]  /*07d0*/  UMOV UR4, 0x400 ;  /* 0x0000040000047882 */ /* 0x000fe20000000000 */
[----:B------:R-:W-:Y:S02]  /*07e0*/  IMAD.MOV.U32 R11, RZ, RZ, RZ ;  /* 0x000000ffff0b7224 */ /* 0x000fe400078e00ff */
[----:B0-----:R-:W-:Y:S01]  /*07f0*/  IMAD.MOV.U32 R15, RZ, RZ, R7 ;  /* 0x000000ffff0f7224 */ /* 0x001fe200078e0007 */
[----:B-1----:R-:W-:-:S09]  /*0800*/  ULEA UR4, UR5, UR4, 0x18 ;  /* 0x0000000405047291 */ /* 0x002fd2000f8ec03f */
[----:B------:R-:W0:Y:S03]  /*0810*/  LDS R14, [UR4] ;  /* 0x00000004ff0e7984 */ /* 0x000e260008000800 */
.L_x_7:
[----:B------:R-:W-:-:S05]  /*0820*/  IADD3 R9, P0, R9, R6, RZ ;  /* 0x0000000609097210 */ /* 0x000fca0007f1e0ff */
[----:B------:R-:W-:Y:S01]  /*0830*/  IMAD.X R8, R3, 0x1, R8, P0 ;  /* 0x0000000103087824 */ /* 0x000fe200000e0608 */
[----:B------:R-:W-:-:S04]  /*0840*/  LEA R12, P0, R9, UR10, 0x1 ;  /* 0x0000000a090c7c11 */ /* 0x000fc8000f8008ff */
[----:B------:R-:W-:-:S05]  /*0850*/  LEA.HI.X R13, R9, UR11, R8, 0x1, P0 ;  /* 0x0000000b090d7c11 */ /* 0x000fca00080f0c08 */
[----:B------:R-:W2:Y:S02]  /*0860*/  LDG.E.U16 R12, desc[UR6][R12.64] ;  /* 0x000000060c0c7981 */ /* 0x000ea4000c1e1500 */
[----:B--2---:R-:W-:-:S05]  /*0870*/  HADD2.F32 R9, -RZ, R12.H0_H0 ;  /* 0x2000000cff097230 */ /* 0x004fca0000004100 */
[----:B0-----:R-:W-:-:S04]  /*0880*/  FADD.FTZ R9, -R14, R9 ;  /* 0x000000090e097221 */ /* 0x001fc80000010100 */
[----:B------:R-:W-:Y:S01]  /*0890*/  FMUL.FTZ R16, R9, 1.4426950216293334961 ;  /* 0x3fb8aa3b09107820 */ /* 0x000fe20000410000 */
[----:B------:R-:W-:-:S04]  /*08a0*/  IMAD.IADD R9, R10, 0x1, R15 ;  /* 0x000000010a097824 */ /* 0x000fc800078e020f */
[--C-:B------:R-:W-:Y:S01]  /*08b0*/  IMAD.MOV.U32 R15, RZ, RZ, R9.reuse ;  /* 0x000000ffff0f7224 */ /* 0x100fe200078e0009 */
[----:B------:R-:W-:Y:S01]  /*08c0*/  ISETP.GE.U32.AND P0, PT, R9, UR8, PT ;  /* 0x0000000809007c0c */ /* 0x000fe2000bf06070 */
[----:B------:R-:W0:Y:S01]  /*08d0*/  MUFU.EX2 R16, R16 ;  /* 0x0000001000107308 */ /* 0x000e220000000800 */
[----:B------:R-:W-:-:S04]  /*08e0*/  SHF.R.S32.HI R8, RZ, 0x1f, R9 ;  /* 0x0000001fff087819 */ /* 0x000fc80000011409 */
[----:B------:R-:W-:Y:S01]  /*08f0*/  ISETP.GE.U32.AND.EX P0, PT, R8, UR9, PT, P0 ;  /* 0x0000000908007c0c */ /* 0x000fe2000bf06100 */
[----:B0-----:R-:W-:-:S12]  /*0900*/  FADD.FTZ R11, R16, R11 ;  /* 0x0000000b100b7221 */ /* 0x001fd80000010000 */
[----:B------:R-:W-:Y:S05]  /*0910*/  @!P0 BRA `(.L_x_7) ;  /* 0xfffffffc00c08947 */ /* 0x000fea000383ffff */
.L_x_6:
[----:B------:R-:W-:Y:S05]  /*0920*/  BSYNC B0 ;  /* 0x0000000000007941 */ /* 0x000fea0003800000 */
.L_x_5:
[----:B------:R-:W-:Y:S05]  /*0930*/  @!P2 BRA `(.L_x_8) ;  /* 0x0000000000a8a947 */ /* 0x000fea0003800000 */
[----:B------:R-:W1:Y:S01]  /*0940*/  SHFL.BFLY PT, R8, R11, 0x10, 0x1f ;  /* 0x0e001f000b087f89 */ /* 0x000e6200000e0000 */
[----:B------:R-:W-:Y:S02]  /*0950*/  I2FP.F32.U32 R10, R10 ;  /* 0x0000000a000a7245 */ /* 0x000fe40000201000 */
[----:B0-----:R-:W-:-:S03]  /*0960*/  I2FP.F32.U32 R15, R7 ;  /* 0x00000007000f7245 */ /* 0x001fc60000201000 */
[----:B------:R-:W-:Y:S01]  /*0970*/  FMUL.FTZ R14, R10, 0.03125 ;  /* 0x3d0000000a0e7820 */ /* 0x000fe20000410000 */
[----:B------:R-:W-:-:S04]  /*0980*/  LOP3.LUT P0, R10, R7, 0x1f, RZ, 0xc0, !PT ;  /* 0x0000001f070a7812 */ /* 0x000fc8000780c0ff */
[----:B------:R-:W-:-:S09]  /*0990*/  FSETP.GT.FTZ.AND P2, PT, R14, R15, PT ;  /* 0x0000000f0e00720b */ /* 0x000fd20003f54000 */
[----:B------:R-:W0:Y:S01]  /*09a0*/  @!P0 S2R R14, SR_CgaCtaId ;  /* 0x00000000000e8919 */ /* 0x000e220000008800 */
[----:B------:R-:W-:Y:S01]  /*09b0*/  @!P0 SHF.R.U32.HI R7, RZ, 0x3, R7 ;  /* 0x00000003ff078819 */ /* 0x000fe20000011607 */
[----:B-1----:R-:W-:Y:S02]  /*09c0*/  FADD.FTZ R8, R8, R11 ;  /* 0x0000000b08087221 */ /* 0x002fe40000010000 */
[----:B------:R-:W1:Y:S01]  /*09d0*/  @P2 S2R R16, SR_CgaCtaId ;  /* 0x0000000000102919 */ /* 0x000e620000008800 */
[----:B------:R-:W-:Y:S02]  /*09e0*/  @P2 MOV R11, 0x400 ;  /* 0x00000400000b2802 */ /* 0x000fe40000000f00 */
[----:B------:R-:W2:Y:S03]  /*09f0*/  SHFL.BFLY PT, R9, R8, 0x8, 0x1f ;  /* 0x0d001f0008097f89 */ /* 0x000ea600000e0000 */
[----:B------:R-:W-:-:S02]  /*0a00*/  @P2 VIADD R11, R11, 0x4 ;  /* 0x000000040b0b2836 */ /* 0x000fc40000000000 */
[----:B--2---:R-:W-:-:S03]  /*0a10*/  FADD.FTZ R9, R8, R9 ;  /* 0x0000000908097221 */ /* 0x004fc60000010000 */
[----:B-1----:R-:W-:Y:S02]  /*0a20*/  @P2 LEA R11, R16, R11, 0x18 ;  /* 0x0000000b100b2211 */ /* 0x002fe400078ec0ff */
[----:B------:R-:W1:Y:S02]  /*0a30*/  SHFL.BFLY PT, R12, R9, 0x4, 0x1f ;  /* 0x0c801f00090c7f89 */ /* 0x000e6400000e0000 */
[----:B-1----:R-:W-:Y:S01]  /*0a40*/  FADD.FTZ R12, R9, R12 ;  /* 0x0000000c090c7221 */ /* 0x002fe20000010000 */
[----:B------:R-:W-:-:S04]  /*0a50*/  @!P0 MOV R9, 0x400 ;  /* 0x0000040000098802 */ /* 0x000fc80000000f00 */
[----:B------:R-:W1:Y:S01]  /*0a60*/  SHFL.BFLY PT, R13, R12, 0x2, 0x1f ;  /* 0x0c401f000c0d7f89 */ /* 0x000e6200000e0000 */
[----:B------:R-:W-:-:S05]  /*0a70*/  @!P0 VIADD R9, R9, 0x4 ;  /* 0x0000000409098836 */ /* 0x000fca0000000000 */
[----:B0-----:R-:W-:Y:S01]  /*0a80*/  @!P0 LEA R9, R14, R9, 0x18 ;  /* 0x000000090e098211 */ /* 0x001fe200078ec0ff */
[----:B-1----:R-:W-:Y:S01]  /*0a90*/  FADD.FTZ R13, R12, R13 ;  /* 0x0000000d0c0d7221 */ /* 0x002fe20000010000 */
[----:B------:R-:W-:Y:S01]  /*0aa0*/  @!P0 LOP3.LUT R12, R7, 0x1ffffffc, RZ, 0xc0, !PT ;  /* 0x1ffffffc070c8812 */ /* 0x000fe200078ec0ff */
[----:B------:R-:W-:-:S03]  /*0ab0*/  IMAD.MOV.U32 R7, RZ, RZ, RZ ;  /* 0x000000ffff077224 */ /* 0x000fc600078e00ff */
[----:B------:R-:W0:Y:S01]  /*0ac0*/  SHFL.BFLY PT, R8, R13, 0x1, 0x1f ;  /* 0x0c201f000d087f89 */ /* 0x000e2200000e0000 */
[----:B------:R-:W-:Y:S02]  /*0ad0*/  @!P0 IMAD.IADD R9, R12, 0x1, R9 ;  /* 0x000000010c098824 */ /* 0x000fe400078e0209 */
[----:B0-----:R-:W-:Y:S01]  /*0ae0*/  FADD.FTZ R16, R13, R8 ;  /* 0x000000080d107221 */ /* 0x001fe20000010000 */
[----:B------:R-:W-:-:S04]  /*0af0*/  @P2 IMAD R8, R10, 0x4, R11 ;  /* 0x000000040a082824 */ /* 0x000fc800078e020b */
[----:B------:R-:W-:Y:S01]  /*0b00*/  @!P0 STS [R9], R16 ;  /* 0x0000001009008388 */ /* 0x000fe20000000800 */
[----:B------:R-:W-:Y:S06]  /*0b10*/  BAR.SYNC.DEFER_BLOCKING 0x0 ;  /* 0x0000000000007b1d */ /* 0x000fec0000010000 */
[----:B------:R-:W0:Y:S04]  /*0b20*/  @P2 LDS R7, [R8] ;  /* 0x0000000008072984 */ /* 0x000e280000000800 */
[----:B0-----:R-:W0:Y:S02]  /*0b30*/  SHFL.BFLY PT, R10, R7, 0x10, 0x1f ;  /* 0x0e001f00070a7f89 */ /* 0x001e2400000e0000 */
[----:B0-----:R-:W-:-:S05]  /*0b40*/  FADD.FTZ R10, R10, R7 ;  /* 0x000000070a0a7221 */ /* 0x001fca0000010000 */
[----:B------:R-:W0:Y:S02]  /*0b50*/  SHFL.BFLY PT, R11, R10, 0x8, 0x1f ;  /* 0x0d001f000a0b7f89 */ /* 0x000e2400000e0000 */
[----:B0-----:R-:W-:-:S05]  /*0b60*/  FADD.FTZ R11, R10, R11 ;  /* 0x0000000b0a0b7221 */ /* 0x001fca0000010000 */
[----:B------:R-:W0:Y:S02]  /*0b70*/  SHFL.BFLY PT, R12, R11, 0x4, 0x1f ;  /* 0x0c801f000b0c7f89 */ /* 0x000e2400000e0000 */
[----:B0-----:R-:W-:-:S05]  /*0b80*/  FADD.FTZ R13, R11, R12 ;  /* 0x0000000c0b0d7221 */ /* 0x001fca0000010000 */
[----:B------:R-:W0:Y:S02]  /*0b90*/  SHFL.BFLY PT, R12, R13, 0x2, 0x1f ;  /* 0x0c401f000d0c7f89 */ /* 0x000e2400000e0000 */
[----:B0-----:R-:W-:-:S05]  /*0ba0*/  FADD.FTZ R14, R13, R12 ;  /* 0x0000000c0d0e7221 */ /* 0x001fca0000010000 */
[----:B------:R-:W0:Y:S02]  /*0bb0*/  SHFL.BFLY PT, R9, R14, 0x1, 0x1f ;  /* 0x0c201f000e097f89 */ /* 0x000e2400000e0000 */
[----:B0-----:R-:W-:Y:S01]  /*0bc0*/  FADD.FTZ R12, R14, R9 ;  /* 0x000000090e0c7221 */ /* 0x001fe20000010000 */
[----:B------:R-:W-:Y:S06]  /*0bd0*/  BRA `(.L_x_9) ;  /* 0x0000000000287947 */ /* 0x000fec0003800000 */
.L_x_8:
[----:B------:R-:W1:Y:S02]  /*0be0*/  SHFL.BFLY PT, R8, R11, 0x10, 0x1f ;  /* 0x0e001f000b087f89 */ /* 0x000e6400000e0000 */
[----:B-1----:R-:W-:-:S05]  /*0bf0*/  FADD.FTZ R8, R8, R11 ;  /* 0x0000000b08087221 */ /* 0x002fca0000010000 */
[----:B------:R-:W1:Y:S02]  /*0c00*/  SHFL.BFLY PT, R7, R8, 0x8, 0x1f ;  /* 0x0d001f0008077f89 */ /* 0x000e6400000e0000 */
[----:B-1----:R-:W-:-:S05]  /*0c10*/  FADD.FTZ R7, R8, R7 ;  /* 0x0000000708077221 */ /* 0x002fca0000010000 */
[----:B------:R-:W1:Y:S02]  /*0c20*/  SHFL.BFLY PT, R10, R7, 0x4, 0x1f ;  /* 0x0c801f00070a7f89 */ /* 0x000e6400000e0000 */
[----:B-1----:R-:W-:-:S05]  /*0c30*/  FADD.FTZ R10, R7, R10 ;  /* 0x0000000a070a7221 */ /* 0x002fca0000010000 */
[----:B------:R-:W1:Y:S02]  /*0c40*/  SHFL.BFLY PT, R9, R10, 0x2, 0x1f ;  /* 0x0c401f000a097f89 */ /* 0x000e6400000e0000 */
[----:B-1----:R-:W-:-:S05]  /*0c50*/  FADD.FTZ R9, R10, R9 ;  /* 0x000000090a097221 */ /* 0x002fca0000010000 */
[----:B0-----:R-:W0:Y:S02]  /*0c60*/  SHFL.BFLY PT, R12, R9, 0x1, 0x1f ;  /* 0x0c201f00090c7f89 */ /* 0x001e2400000e0000 */
[----:B0-----:R-:W-:-:S07]  /*0c70*/  FADD.FTZ R12, R9, R12 ;  /* 0x0000000c090c7221 */ /* 0x001fce0000010000 */
.L_x_9:
[----:B------:R-:W-:Y:S05]  /*0c80*/  @P3 EXIT ;  /* 0x000000000000394d */ /* 0x000fea0003800000 */
[----:B------:R-:W-:Y:S01]  /*0c90*/  VIADD R7, R0, 0x1 ;  /* 0x0000000100077836 */ /* 0x000fe20000000000 */
[----:B------:R-:W-:Y:S01]  /*0ca0*/  ULDC.64 UR4, c[0x0][0x220] ;  /* 0x0000880000047ab9 */ /* 0x000fe20000000a00 */
[----:B------:R-:W0:Y:S02]  /*0cb0*/  LDC.64 R14, c[0x0][0x218] ;  /* 0x00008600ff0e7b82 */ /* 0x000e240000000a00 */
[----:B------:R-:W-:Y:S02]  /*0cc0*/  IMAD R9, R5, R4, R7 ;  /* 0x0000000405097224 */ /* 0x000fe400078e0207 */
[----:B------:R-:W-:-:S05]  /*0cd0*/  @!P1 IMAD R9, R7, R2, R5 ;  /* 0x0000000207099224 */ /* 0x000fca00078e0205 */
[--C-:B------:R-:W-:Y:S02]  /*0ce0*/  SHF.R.S64 R8, RZ, 0x1e, R9.reuse ;  /* 0x0000001eff087819 */ /* 0x100fe40000001009 */
[----:B------:R-:W-:Y:S02]  /*0cf0*/  SHF.R.S32.HI R7, RZ, 0x1e, R9 ;  /* 0x0000001eff077819 */ /* 0x000fe40000011409 */
[----:B------:R-:W-:-:S04]  /*0d00*/  IADD3 R8, P0, R8, UR4, RZ ;  /* 0x0000000408087c10 */ /* 0x000fc8000ff1e0ff */
[----:B------:R-:W-:-:S05]  /*0d10*/  IADD3.X R9, R7, UR5, RZ, P0, !PT ;  /* 0x0000000507097c10 */ /* 0x000fca00087fe4ff */
[----:B------:R-:W2:Y:S01]  /*0d20*/  LDG.E R8, desc[UR6][R8.64] ;  /* 0x0000000608087981 */ /* 0x000ea2000c1e1900 */
[----:B------:R-:W1:Y:S01]  /*0d30*/  S2UR UR5, SR_CgaCtaId ;  /* 0x00000000000579c3 */ /* 0x000e620000008800 */
[----:B------:R-:W-:Y:S02]  /*0d40*/  UMOV UR4, 0x400 ;  /* 0x0000040000047882 */ /* 0x000fe40000000000 */
[----:B-1----:R-:W-:Y:S01]  /*0d50*/  ULEA UR4, UR5, UR4, 0x18 ;  /* 0x0000000405047291 */ /* 0x002fe2000f8ec03f */
[----:B--2---:R-:W-:-:S04]  /*0d60*/  IADD3 R7, P0, R8, R6, RZ ;  /* 0x0000000608077210 */ /* 0x004fc80007f1e0ff */
[----:B------:R-:W-:Y:S02]  /*0d70*/  LEA.HI.X.SX32 R10, R8, R3, 0x1, P0 ;  /* 0x00000003080a7211 */ /* 0x000fe400000f0eff */
[C---:B0-----:R-:W-:Y:S02]  /*0d80*/  LEA R6, P0, R7.reuse, R14, 0x1 ;  /* 0x0000000e07067211 */ /* 0x041fe400078008ff */
[----:B------:R-:W0:Y:S01]  /*0d90*/  LDS R3, [UR4] ;  /* 0x00000004ff037984 */ /* 0x000e220008000800 */
[----:B------:R-:W-:Y:S01]  /*0da0*/  FADD.FTZ R12, R12, 9.9999997171806853657e-10 ;  /* 0x3089705f0c0c7421 */ /* 0x000fe20000010000 */
[----:B------:R-:W-:Y:S01]  /*0db0*/  VIADD R4, R4, 0xffffffff ;  /* 0xffffffff04047836 */ /* 0x000fe20000000000 */
[----:B------:R-:W-:Y:S01]  /*0dc0*/  LEA.HI.X R7, R7, R15, R10, 0x1, P0 ;  /* 0x0000000f07077211 */ /* 0x000fe200000f0c0a */
[----:B------:R-:W-:-:S04]  /*0dd0*/  ULDC.64 UR4, c[0x0][0x210] ;  /* 0x0000840000047ab9 */ /* 0x000fc80000000a00 */
[----:B------:R-:W2:Y:S01]  /*0de0*/  LDG.E.U16 R6, desc[UR6][R6.64] ;  /* 0x0000000606067981 */ /* 0x000ea2000c1e1500 */
[----:B------:R-:W1:Y:S01]  /*0df0*/  MUFU.LG2 R9, R12 ;  /* 0x0000000c00097308 */ /* 0x000e620000000c00 */
[----:B------:R-:W-:Y:S02]  /*0e00*/  IMAD R4, R5, R4, R0 ;  /* 0x0000000405047224 */ /* 0x000fe400078e0200 */
[----:B------:R-:W-:-:S05]  /*0e10*/  @!P1 IMAD R4, R0, R2, R5 ;  /* 0x0000000200049224 */ /* 0x000fca00078e0205 */
[--C-:B------:R-:W-:Y:S02]  /*0e20*/  SHF.R.S64 R2, RZ, 0x1e, R4.reuse ;  /* 0x0000001eff027819 */ /* 0x100fe40000001004 */
[----:B------:R-:W-:Y:S02]  /*0e30*/  SHF.R.S32.HI R0, RZ, 0x1e, R4 ;  /* 0x0000001eff007819 */ /* 0x000fe40000011404 */
[----:B------:R-:W-:Y:S01]  /*0e40*/  IADD3 R2, P0, R2, UR4, RZ ;  /* 0x0000000402027c10 */ /* 0x000fe2000ff1e0ff */
[----:B--2---:R-:W-:-:S05]  /*0e50*/  HADD2.F32 R6, -RZ, R6.H0_H0 ;  /* 0x20000006ff067230 */ /* 0x004fca0000004100 */
[----:B0-----:R-:W-:Y:S01]  /*0e60*/  FADD.FTZ R6, R6, -R3 ;  /* 0x8000000306067221 */ /* 0x001fe20000010000 */
[----:B------:R-:W-:-:S03]  /*0e70*/  IADD3.X R3, R0, UR5, RZ, P0, !PT ;  /* 0x0000000500037c10 */ /* 0x000fc600087fe4ff */
[----:B-1----:R-:W-:-:S05]  /*0e80*/  FFMA.FTZ R9, R9, -0.69314718246459960938, R6 ;  /* 0xbf31721809097823 */ /* 0x002fca0000010006 */
[----:B------:R-:W-:Y:S01]  /*0e90*/  STG.E desc[UR6][R2.64], R9 ;  /* 0x0000000902007986 */ /* 0x000fe2000c101906 */
[----:B------:R-:W-:Y:S05]  /*0ea0*/  EXIT ;  /* 0x000000000000794d */ /* 0x000fea0003800000 */
.L_x_10:
[----:B------:R-:W-:-:S00]  /*0eb0*/  BRA `(.L_x_10) ;  /* 0xfffffffc00fc7947 */ /* 0x000fc0000383ffff */
[----:B------:R-:W-:-:S00]  /*0ec0*/  NOP ;  /* 0x0000000000007918 */ /* 0x000fc00000000000 */
        /* <DEDUP_REMOVED lines=11> */
.L_x_29:


//--------------------- .text._ZN17fastertransformer16log_probs_kernelIfEEvPfPKT_PKiS6_mmmmb --------------------------
	.section	.text._ZN17fastertransformer16log_probs_kernelIfEEvPfPKT_PKiS6_mmmmb,"ax",@progbits
	.align	128
        .global         _ZN17fastertransformer16log_probs_kernelIfEEvPfPKT_PKiS6_mmmmb
        .type           _ZN17fastertransformer16log_probs_kernelIfEEvPfPKT_PKiS6_mmmmb,@function
        .size           _ZN17fastertransformer16log_probs_kernelIfEEvPfPKT_PKiS6_mmmmb,(.L_x_30 - _ZN17fastertransformer16log_probs_kernelIfEEvPfPKT_PKiS6_mmmmb)
        .other          _ZN17fastertransformer16log_probs_kernelIfEEvPfPKT_PKiS6_mmmmb,@"STO_CUDA_ENTRY STV_DEFAULT"
_ZN17fastertransformer16log_probs_kernelIfEEvPfPKT_PKiS6_mmmmb:
.text._ZN17fastertransformer16log_probs_kernelIfEEvPfPKT_PKiS6_mmmmb:
        /* <DEDUP_REMOVED lines=43> */
.L_x_13:
[----:B------:R-:W-:-:S05]  /*02b0*/  IADD3 R11, P0, R16, R3, RZ ;  /* 0x00000003100b7210 */ /* 0x000fca0007f1e0ff */
[----:B------:R-:W-:Y:S01]  /*02c0*/  IMAD.X R16, R6, 0x1, R15, P0 ;  /* 0x0000000106107824 */ /* 0x000fe200000e060f */
[----:B------:R-:W-:-:S04]  /*02d0*/  LEA R10, P0, R11, UR4, 0x2 ;  /* 0x000000040b0a7c11 */ /* 0x000fc8000f8010ff */
[----:B------:R-:W-:-:S06]  /*02e0*/  LEA.HI.X R11, R11, UR5, R16, 0x2, P0 ;  /* 0x000000050b0b7c11 */ /* 0x000fcc00080f1410 */
[----:B------:R-:W2:Y:S01]  /*02f0*/  LDG.E R11, desc[UR6][R10.64] ;  /* 0x000000060a0b7981 */ /* 0x000ea2000c1e1900 */
[----:B0-----:R-:W-:-:S04]  /*0300*/  IMAD.IADD R16, R14, 0x1, R13 ;  /* 0x000000010e107824 */ /* 0x001fc800078e020d */
[--C-:B------:R-:W-:Y:S01]  /*0310*/  IMAD.MOV.U32 R13, RZ, RZ, R16.reuse ;  /* 0x000000ffff0d7224 */ /* 0x100fe200078e0010 */
[----:B------:R-:W-:Y:S02]  /*0320*/  ISETP.GE.U32.AND P0, PT, R16, UR8, PT ;  /* 0x0000000810007c0c */ /* 0x000fe4000bf06070 */
[----:B------:R-:W-:-:S04]  /*0330*/  SHF.R.S32.HI R15, RZ, 0x1f, R16 ;  /* 0x0000001fff0f7819 */ /* 0x000fc80000011410 */
[----:B------:R-:W-:Y:S02]  /*0340*/  ISETP.GE.U32.AND.EX P0, PT, R15, UR9, PT, P0 ;  /* 0x000000090f007c0c */ /* 0x000fe4000bf06100 */
[----:B--2---:R-:W-:-:S11]  /*0350*/  FMNMX.FTZ R12, R11, R12, !PT ;  /* 0x0000000c0b0c7209 */ /* 0x004fd60007810000 */
[----:B------:R-:W-:Y:S05]  /*0360*/  @!P0 BRA `(.L_x_13) ;  /* 0xfffffffc00d08947 */ /* 0x000fea000383ffff */
.L_x_12:
[----:B------:R-:W-:Y:S05]  /*0370*/  BSYNC B0 ;  /* 0x0000000000007941 */ /* 0x000fea0003800000 */
.L_x_11:
        /* <DEDUP_REMOVED lines=45> */
.L_x_14:
        /* <DEDUP_REMOVED lines=10> */
.L_x_15:
        /* <DEDUP_REMOVED lines=18> */
.L_x_18:
[----:B------:R-:W-:-:S05]  /*0810*/  IADD3 R8, P0, R8, R3, RZ ;  /* 0x0000000308087210 */ /* 0x000fca0007f1e0ff */
[----:B------:R-:W-:Y:S01]  /*0820*/  IMAD.X R9, R6, 0x1, R9, P0 ;  /* 0x0000000106097824 */ /* 0x000fe200000e0609 */
[----:B------:R-:W-:-:S04]  /*0830*/  LEA R12, P0, R8, UR10, 0x2 ;  /* 0x0000000a080c7c11 */ /* 0x000fc8000f8010ff */
[----:B------:R-:W-:-:S06]  /*0840*/  LEA.HI.X R13, R8, UR11, R9, 0x2, P0 ;  /* 0x0000000b080d7c11 */ /* 0x000fcc00080f1409 */
[----:B------:R-:W0:Y:S02]  /*0850*/  LDG.E R13, desc[UR6][R12.64] ;  /* 0x000000060c0d7981 */ /* 0x000e24000c1e1900 */
        /* <DEDUP_REMOVED lines=10> */
.L_x_17:
[----:B------:R-:W-:Y:S05]  /*0900*/  BSYNC B0 ;  /* 0x0000000000007941 */ /* 0x000fea0003800000 */
.L_x_16:
        /* <DEDUP_REMOVED lines=43> */
.L_x_19:
        /* <DEDUP_REMOVED lines=10> */
.L_x_20:
        /* <DEDUP_REMOVED lines=16> */
[----:B0-----:R-:W-:-:S04]  /*0d60*/  LEA R6, P0, R3, R14, 0x2 ;  /* 0x0000000e03067211 */ /* 0x001fc800078010ff */
[----:B------:R-:W-:Y:S02]  /*0d70*/  LEA.HI.X R7, R3, R15, R10, 0x2, P0 ;  /* 0x0000000f03077211 */ /* 0x000fe400000f140a */
[----:B------:R-:W0:Y:S01]  /*0d80*/  LDS R3, [UR4] ;  /* 0x00000004ff037984 */ /* 0x000e220008000800 */
[----:B------:R-:W-:Y:S01]  /*0d90*/  FADD.FTZ R12, R12, 9.9999997171806853657e-10 ;  /* 0x3089705f0c0c7421 */ /* 0x000fe20000010000 */
[----:B------:R-:W-:Y:S01]  /*0da0*/  VIADD R4, R4, 0xffffffff ;  /* 0xffffffff04047836 */ /* 0x000fe20000000000 */
[----:B------:R-:W-:Y:S01]  /*0db0*/  ULDC.64 UR4, c[0x0][0x210] ;  /* 0x0000840000047ab9 */ /* 0x000fe20000000a00 */
[----:B------:R-:W0:Y:S01]  /*0dc0*/  LDG.E R6, desc[UR6][R6.64] ;  /* 0x0000000606067981 */ /* 0x000e22000c1e1900 */
[----:B------:R-:W1:Y:S01]  /*0dd0*/  MUFU.LG2 R9, R12 ;  /* 0x0000000c00097308 */ /* 0x000e620000000c00 */
[----:B------:R-:W-:Y:S02]  /*0de0*/  IMAD R4, R5, R4, R0 ;  /* 0x0000000405047224 */ /* 0x000fe400078e0200 */
[----:B------:R-:W-:-:S05]  /*0df0*/  @!P1 IMAD R4, R0, R2, R5 ;  /* 0x0000000200049224 */ /* 0x000fca00078e0205 */
[--C-:B------:R-:W-:Y:S02]  /*0e00*/  SHF.R.S64 R2, RZ, 0x1e, R4.reuse ;  /* 0x0000001eff027819 */ /* 0x100fe40000001004 */
[----:B------:R-:W-:Y:S02]  /*0e10*/  SHF.R.S32.HI R0, RZ, 0x1e, R4 ;  /* 0x0000001eff007819 */ /* 0x000fe40000011404 */
[----:B------:R-:W-:Y:S01]  /*0e20*/  IADD3 R2, P0, R2, UR4, RZ ;  /* 0x0000000402027c10 */ /* 0x000fe2000ff1e0ff */
[----:B0-----:R-:W-:-:S03]  /*0e30*/  FADD.FTZ R6, -R3, R6 ;  /* 0x0000000603067221 */ /* 0x001fc60000010100 */
[----:B------:R-:W-:Y:S01]  /*0e40*/  IADD3.X R3, R0, UR5, RZ, P0, !PT ;  /* 0x0000000500037c10 */ /* 0x000fe200087fe4ff */
[----:B-1----:R-:W-:-:S05]  /*0e50*/  FFMA.FTZ R9, R9, -0.69314718246459960938, R6 ;  /* 0xbf31721809097823 */ /* 0x002fca0000010006 */
[----:B------:R-:W-:Y:S01]  /*0e60*/  STG.E desc[UR6][R2.64], R9 ;  /* 0x0000000902007986 */ /* 0x000fe2000c101906 */
[----:B------:R-:W-:Y:S05]  /*0e70*/  EXIT ;  /* 0x000000000000794d */ /* 0x000fea0003800000 */
.L_x_21:
        /* <DEDUP_REMOVED lines=16> */
.L_x_30:


//--------------------- .text._ZN17fastertransformer20accumulate_log_probsEPfPKfPKimmb --------------------------
	.section	.text._ZN17fastertransformer20accumulate_log_probsEPfPKfPKimmb,"ax",@progbits
	.align	128
        .global         _ZN17fastertransformer20accumulate_log_probsEPfPKfPKimmb
        .type           _ZN17fastertransformer20accumulate_log_probsEPfPKfPKimmb,@function
        .size           _ZN17fastertransformer20accumulate_log_probsEPfPKfPKimmb,(.L_x_31 - _ZN17fastertransformer20accumulate_log_probsEPfPKfPKimmb)
        .other          _ZN17fastertransformer20accumulate_log_probsEPfPKfPKimmb,@"STO_CUDA_ENTRY STV_DEFAULT"
_ZN17fastertransformer20accumulate_log_probsEPfPKfPKimmb:
.text._ZN17fastertransformer20accumulate_log_probsEPfPKfPKimmb:
[----:B------:R-:W-:Y:S08]  /*0000*/  LDC R1, c[0x0][0x28] ;  /* 0x00000a00ff017b82 */ /* 0x000ff00000000800 */
[----:B------:R-:W0:Y:S08]  /*0010*/  S2UR UR8, SR_CTAID.X ;  /* 0x00000000000879c3 */ /* 0x000e300000002500 */
[----:B------:R-:W1:Y:S01]  /*0020*/  LDC.64 R4, c[0x0][0x230] ;  /* 0x00008c00ff047b82 */ /* 0x000e620000000a00 */
[----:B0-----:R-:W-:-:S06]  /*0030*/  USHF.R.S32.HI UR9, URZ, 0x1f, UR8 ;  /* 0x0000001f3f097899 */ /* 0x001fcc0008011408 */
[----:B------:R-:W-:Y:S01]  /*0040*/  IMAD.U32 R0, RZ, RZ, UR9 ;  /* 0x00000009ff007e24 */ /* 0x000fe2000f8e00ff */
[----:B-1----:R-:W-:-:S04]  /*0050*/  ISETP.LE.U32.AND P0, PT, R4, UR8, PT ;  /* 0x0000000804007c0c */ /* 0x002fc8000bf03070 */
[----:B------:R-:W-:-:S13]  /*0060*/  ISETP.GE.U32.AND.EX P0, PT, R0, R5, PT, P0 ;  /* 0x000000050000720c */ /* 0x000fda0003f06100 */
[----:B------:R-:W-:Y:S05]  /*0070*/  @P0 EXIT ;  /* 0x000000000000094d */ /* 0x000fea0003800000 */
[----:B------:R-:W-:Y:S01]  /*0080*/  USHF.L.U32 UR10, UR8, 0x2, URZ ;  /* 0x00000002080a7899 */ /* 0x000fe2000800063f */
[----:B------:R-:W-:Y:S01]  /*0090*/  ULDC.64 UR4, c[0x0][0x220] ;  /* 0x0000880000047ab9 */ /* 0x000fe20000000a00 */
[----:B------:R-:W-:Y:S02]  /*00a0*/  USHF.L.U64.HI UR11, UR8, 0x2, UR9 ;  /* 0x00000002080b7899 */ /* 0x000fe40008010209 */
[----:B------:R-:W-:Y:S01]  /*00b0*/  UIADD3 UR4, UP0, UR10, UR4, URZ ;  /* 0x000000040a047290 */ /* 0x000fe2000ff1e03f */
[----:B------:R-:W-:Y:S01]  /*00c0*/  ULDC.64 UR6, c[0x0][0x208] ;  /* 0x0000820000067ab9 */ /* 0x000fe20000000a00 */
[----:B------:R-:W0:Y:S02]  /*00d0*/  S2R R0, SR_TID.X ;  /* 0x0000000000007919 */ /* 0x000e240000002100 */
[----:B------:R-:W-:Y:S02]  /*00e0*/  UIADD3.X UR5, UR11, UR5, URZ, UP0, !UPT ;  /* 0x000000050b057290 */ /* 0x000fe400087fe43f */
[----:B------:R-:W-:Y:S01]  /*00f0*/  IMAD.U32 R2, RZ, RZ, UR4 ;  /* 0x00000004ff027e24 */ /* 0x000fe2000f8e00ff */
[----:B------:R-:W-:-:S03]  /*0100*/  ULDC.64 UR12, c[0x0][0x218] ;  /* 0x00008600000c7ab9 */ /* 0x000fc60000000a00 */
[----:B------:R-:W-:-:S05]  /*0110*/  MOV R3, UR5 ;  /* 0x0000000500037c02 */ /* 0x000fca0008000f00 */
[----:B------:R-:W2:Y:S01]  /*0120*/  LDG.E R2, desc[UR6][R2.64] ;  /* 0x0000000602027981 */ /* 0x000ea2000c1e1900 */
[----:B------:R-:W-:Y:S01]  /*0130*/  BSSY B0, `(.L_x_22) ;  /* 0x000001f000007945 */ /* 0x000fe20003800000 */
[----:B--2---:R-:W-:-:S05]  /*0140*/  VIADD R7, R2, 0xffffffff ;  /* 0xffffffff02077836 */ /* 0x004fca0000000000 */
[----:B0-----:R-:W-:-:S13]  /*0150*/  ISETP.GE.AND P0, PT, R0, R7, PT ;  /* 0x000000070000720c */ /* 0x001fda0003f06270 */
[----:B------:R-:W-:Y:S01]  /*0160*/  @P0 IMAD.MOV.U32 R8, RZ, RZ, RZ ;  /* 0x000000ffff080224 */ /* 0x000fe200078e00ff */
[----:B------:R-:W-:Y:S06]  /*0170*/  @P0 BRA `(.L_x_23) ;  /* 0x0000000000680947 */ /* 0x000fec0003800000 */
[----:B------:R-:W0:Y:S01]  /*0180*/  LDC.64 R2, c[0x0][0x228] ;  /* 0x00008a00ff027b82 */ /* 0x000e220000000a00 */
[----:B------:R-:W-:Y:S01]  /*0190*/  ULDC.U8 UR4, c[0x0][0x238] ;  /* 0x00008e0000047ab9 */ /* 0x000fe20000000000 */
[----:B------:R-:W-:Y:S01]  /*01a0*/  HFMA2.MMA R8, -RZ, RZ, 0, 0 ;  /* 0x00000000ff087435 */ /* 0x000fe200000001ff */
[----:B------:R-:W-:Y:S01]  /*01b0*/  UPRMT UR4, UR4, 0x8880, URZ ;  /* 0x0000888004047896 */ /* 0x000fe2000800003f */
[----:B------:R-:W-:-:S04]  /*01c0*/  IMAD.MOV.U32 R9, RZ, RZ, R0 ;  /* 0x000000ffff097224 */ /* 0x000fc800078e0000 */
[----:B------:R-:W1:Y:S01]  /*01d0*/  LDC R10, c[0x0][RZ] ;  /* 0x00000000ff0a7b82 */ /* 0x000e620000000800 */
[----:B0-----:R-:W-:-:S04]  /*01e0*/  IADD3 R5, P0, R2, -0x1, RZ ;  /* 0xffffffff02057810 */ /* 0x001fc80007f1e0ff */
[----:B------:R-:W-:Y:S02]  /*01f0*/  IADD3.X R2, R3, -0x1, RZ, P0, !PT ;  /* 0xffffffff03027810 */ /* 0x000fe400007fe4ff */
[----:B------:R-:W-:-:S04]  /*0200*/  ISETP.NE.AND P0, PT, RZ, UR4, PT ;  /* 0x00000004ff007c0c */ /* 0x000fc8000bf05270 */
[----:B------:R-:W-:Y:S02]  /*0210*/  SEL R2, R2, RZ, P0 ;  /* 0x000000ff02027207 */ /* 0x000fe40000000000 */
[----:B------:R-:W-:-:S03]  /*0220*/  SEL R5, R5, 0x1, P0 ;  /* 0x0000000105057807 */ /* 0x000fc60000000000 */
[----:B------:R-:W-:Y:S02]  /*0230*/  IMAD R6, R2, UR8, RZ ;  /* 0x0000000802067c24 */ /* 0x000fe4000f8e02ff */
[----:B------:R-:W-:-:S04]  /*0240*/  IMAD.WIDE.U32 R2, R5, UR8, RZ ;  /* 0x0000000805027c25 */ /* 0x000fc8000f8e00ff */
[----:B------:R-:W-:Y:S01]  /*0250*/  IMAD R5, R5, UR9, R6 ;  /* 0x0000000905057c24 */ /* 0x000fe2000f8e0206 */
[----:B------:R-:W-:-:S04]  /*0260*/  SEL R6, R4, 0x1, !P0 ;  /* 0x0000000104067807 */ /* 0x000fc80004000000 */
[----:B-1----:R-:W-:-:S07]  /*0270*/  IADD3 R14, R3, R5, RZ ;  /* 0x00000005030e7210 */ /* 0x002fce0007ffe0ff */
.L_x_24:
[----:B------:R-:W-:-:S05]  /*0280*/  IMAD R5, R6, R9, RZ ;  /* 0x0000000906057224 */ /* 0x000fca00078e02ff */
[----:B------:R-:W-:-:S04]  /*0290*/  IADD3 R11, P0, R5, R2, RZ ;  /* 0x00000002050b7210 */ /* 0x000fc80007f1e0ff */
[----:B------:R-:W-:Y:S02]  /*02a0*/  LEA.HI.X.SX32 R12, R5, R14, 0x1, P0 ;  /* 0x0000000e050c7211 */ /* 0x000fe400000f0eff */
[----:B------:R-:W-:-:S04]  /*02b0*/  LEA R4, P0, R11, UR12, 0x2 ;  /* 0x0000000c0b047c11 */ /* 0x000fc8000f8010ff */
[----:B------:R-:W-:-:S06]  /*02c0*/  LEA.HI.X R5, R11, UR13, R12, 0x2, P0 ;  /* 0x0000000d0b057c11 */ /* 0x000fcc00080f140c */
[----:B------:R-:W2:Y:S01]  /*02d0*/  LDG.E R5, desc[UR6][R4.64] ;  /* 0x0000000604057981 */ /* 0x000ea2000c1e1900 */
[----:B------:R-:W-:-:S05]  /*02e0*/  IMAD.IADD R9, R10, 0x1, R9 ;  /* 0x000000010a097824 */ /* 0x000fca00078e0209 */
[----:B------:R-:W-:Y:S01]  /*02f0*/  ISETP.GE.AND P0, PT, R9, R7, PT ;  /* 0x000000070900720c */ /* 0x000fe20003f06270 */
[----:B--2---:R-:W-:-:S12]  /*0300*/  FADD.FTZ R8, R5, R8 ;  /* 0x0000000805087221 */ /* 0x004fd80000010000 */
[----:B------:R-:W-:Y:S05]  /*0310*/  @!P0 BRA `(.L_x_24) ;  /* 0xfffffffc00d88947 */ /* 0x000fea000383ffff */
.L_x_23:
[----:B------:R-:W-:Y:S05]  /*0320*/  BSYNC B0 ;  /* 0x0000000000007941 */ /* 0x000fea0003800000 */
.L_x_22:
[----:B------:R-:W0:Y:S02]  /*0330*/  LDC R4, c[0x0][RZ] ;  /* 0x00000000ff047b82 */ /* 0x000e240000000800 */
[----:B0-----:R-:W-:-:S13]  /*0340*/  ISETP.GE.U32.AND P0, PT, R4, 0x21, PT ;  /* 0x000000210400780c */ /* 0x001fda0003f06070 */
[----:B------:R-:W-:Y:S05]  /*0350*/  @!P0 BRA `(.L_x_25) ;  /* 0x0000000000a08947 */ /* 0x000fea0003800000 */
[----:B------:R-:W0:Y:S01]  /*0360*/  SHFL.BFLY PT, R3, R8, 0x10, 0x1f ;  /* 0x0e001f0008037f89 */ /* 0x000e2200000e0000 */
[----:B------:R-:W-:Y:S02]  /*0370*/  I2FP.F32.U32 R4, R4 ;  /* 0x0000000400047245 */ /* 0x000fe40000201000 */
[----:B------:R-:W-:Y:S02]  /*0380*/  LOP3.LUT P0, R6, R0, 0x1f, RZ, 0xc0, !PT ;  /* 0x0000001f00067812 */ /* 0x000fe4000780c0ff */
[----:B------:R-:W-:Y:S01]  /*0390*/  I2FP.F32.U32 R10, R0 ;  /* 0x00000000000a7245 */ /* 0x000fe20000201000 */
[----:B------:R-:W-:-:S05]  /*03a0*/  FMUL.FTZ R7, R4, 0.03125 ;  /* 0x3d00000004077820 */ /* 0x000fca0000410000 */
[----:B------:R-:W-:-:S05]  /*03b0*/  FSETP.GT.FTZ.AND P1, PT, R7, R10, PT ;  /* 0x0000000a0700720b */ /* 0x000fca0003f34000 */
[----:B------:R-:W-:Y:S01]  /*03c0*/  @!P0 MOV R7, 0x400 ;  /* 0x0000040000078802 */ /* 0x000fe20000000f00 */
[----:B0-----:R-:W-:-:S07]  /*03d0*/  FADD.FTZ R3, R3, R8 ;  /* 0x0000000803037221 */ /* 0x001fce0000010000 */
[----:B------:R-:W0:Y:S01]  /*03e0*/  @P1 S2R R10, SR_CgaCtaId ;  /* 0x00000000000a1919 */ /* 0x000e220000008800 */
[----:B------:R-:W-:Y:S01]  /*03f0*/  @P1 MOV R9, 0x400 ;  /* 0x0000040000091802 */ /* 0x000fe20000000f00 */
[----:B------:R-:W1:Y:S01]  /*0400*/  SHFL.BFLY PT, R2, R3, 0x8, 0x1f ;  /* 0x0d001f0003027f89 */ /* 0x000e6200000e0000 */
[----:B------:R-:W2:Y:S01]  /*0410*/  @!P0 S2R R8, SR_CgaCtaId ;  /* 0x0000000000088919 */ /* 0x000ea20000008800 */
[----:B-1----:R-:W-:Y:S01]  /*0420*/  FADD.FTZ R2, R3, R2 ;  /* 0x0000000203027221 */ /* 0x002fe20000010000 */
[----:B0-----:R-:W-:-:S04]  /*0430*/  @P1 LEA R9, R10, R9, 0x18 ;  /* 0x000000090a091211 */ /* 0x001fc800078ec0ff */
[----:B------:R-:W0:Y:S01]  /*0440*/  SHFL.BFLY PT, R5, R2, 0x4, 0x1f ;  /* 0x0c801f0002057f89 */ /* 0x000e2200000e0000 */
[----:B------:R-:W-:Y:S01]  /*0450*/  @P1 IMAD R6, R6, 0x4, R9 ;  /* 0x0000000406061824 */ /* 0x000fe200078e0209 */
[----:B--2---:R-:W-:Y:S01]  /*0460*/  @!P0 LEA R7, R8, R7, 0x18 ;  /* 0x0000000708078211 */ /* 0x004fe200078ec0ff */
[----:B0-----:R-:W-:Y:S01]  /*0470*/  FADD.FTZ R5, R2, R5 ;  /* 0x0000000502057221 */ /* 0x001fe20000010000 */
[----:B------:R-:W-:-:S04]  /*0480*/  @!P0 SHF.R.U32.HI R2, RZ, 0x3, R0 ;  /* 0x00000003ff028819 */ /* 0x000fc80000011600 */
[----:B------:R-:W0:Y:S01]  /*0490*/  SHFL.BFLY PT, R4, R5, 0x2, 0x1f ;  /* 0x0c401f0005047f89 */ /* 0x000e2200000e0000 */
[----:B------:R-:W-:-:S04]  /*04a0*/  @!P0 LOP3.LUT R2, R2, 0x1ffffffc, RZ, 0xc0, !PT ;  /* 0x1ffffffc02028812 */ /* 0x000fc800078ec0ff */
[----:B------:R-:W-:Y:S01]  /*04b0*/  @!P0 IADD3 R2, R2, R7, RZ ;  /* 0x0000000702028210 */ /* 0x000fe20007ffe0ff */
[----:B0-----:R-:W-:-:S05]  /*04c0*/  FADD.FTZ R4, R5, R4 ;  /* 0x0000000405047221 */ /* 0x001fca0000010000 */
[----:B------:R-:W0:Y:S02]  /*04d0*/  SHFL.BFLY PT, R3, R4, 0x1, 0x1f ;  /* 0x0c201f0004037f89 */ /* 0x000e2400000e0000 */
[----:B0-----:R-:W-:Y:S01]  /*04e0*/  FADD.FTZ R11, R4, R3 ;  /* 0x00000003040b7221 */ /* 0x001fe20000010000 */
[----:B------:R-:W-:-:S04]  /*04f0*/  MOV R3, RZ ;  /* 0x000000ff00037202 */ /* 0x000fc80000000f00 */
        /* <DEDUP_REMOVED lines=14> */
.L_x_25:
[----:B------:R-:W0:Y:S02]  /*05e0*/  SHFL.BFLY PT, R3, R8, 0x10, 0x1f ;  /* 0x0e001f0008037f89 */ /* 0x000e2400000e0000 */
        /* <DEDUP_REMOVED lines=8> */
[----:B0-----:R-:W-:-:S07]  /*0670*/  FADD.FTZ R7, R4, R7 ;  /* 0x0000000704077221 */ /* 0x001fce0000010000 */
.L_x_26:
[----:B------:R-:W-:-:S13]  /*0680*/  ISETP.NE.AND P0, PT, R0, RZ, PT ;  /* 0x000000ff0000720c */ /* 0x000fda0003f05270 */
[----:B------:R-:W-:Y:S05]  /*0690*/  @P0 EXIT ;  /* 0x000000000000094d */ /* 0x000fea0003800000 */
[----:B------:R-:W-:Y:S02]  /*06a0*/  ULDC.64 UR4, c[0x0][0x210] ;  /* 0x0000840000047ab9 */ /* 0x000fe40000000a00 */
[----:B------:R-:W-:-:S04]  /*06b0*/  UIADD3 UR4, UP0, UR10, UR4, URZ ;  /* 0x000000040a047290 */ /* 0x000fc8000ff1e03f */
[----:B------:R-:W-:Y:S02]  /*06c0*/  UIADD3.X UR5, UR11, UR5, URZ, UP0, !UPT ;  /* 0x000000050b057290 */ /* 0x000fe400087fe43f */
[----:B------:R-:W-:-:S04]  /*06d0*/  IMAD.U32 R2, RZ, RZ, UR4 ;  /* 0x00000004ff027e24 */ /* 0x000fc8000f8e00ff */
[----:B------:R-:W-:-:S05]  /*06e0*/  MOV R3, UR5 ;  /* 0x0000000500037c02 */ /* 0x000fca0008000f00 */
[----:B------:R-:W-:Y:S01]  /*06f0*/  STG.E desc[UR6][R2.64], R7 ;  /* 0x0000000702007986 */ /* 0x000fe2000c101906 */
[----:B------:R-:W-:Y:S05]  /*0700*/  EXIT ;  /* 0x000000000000794d */ /* 0x000fea0003800000 */
.L_x_27:
        /* <DEDUP_REMOVED lines=15> */
.L_x_31:


//--------------------- .text._ZN3cub17CUB_300001_SM_9006detail11EmptyKernelIvEEvv --------------------------
	.section	.text._ZN3cub17CUB_300001_SM_9006detail11EmptyKernelIvEEvv,"ax",@progbits
	.align	128
        .global         _ZN3cub17CUB_300001_SM_9006detail11EmptyKernelIvEEvv
        .type           _ZN3cub17CUB_300001_SM_9006detail11EmptyKernelIvEEvv,@function
        .size           _ZN3cub17CUB_300001_SM_9006detail11EmptyKernelIvEEvv,(.L_x_32 - _ZN3cub17CUB_300001_SM_9006detail11EmptyKernelIvEEvv)
        .other          _ZN3cub17CUB_300001_SM_9006detail11EmptyKernelIvEEvv,@"STO_CUDA_ENTRY STV_DEFAULT"
_ZN3cub17CUB_300001_SM_9006detail11EmptyKernelIvEEvv:
.text._ZN3cub17CUB_300001_SM_9006detail11EmptyKernelIvEEvv:
[----:B------:R-:W-:Y:S01]  /*0000*/  LDC R1, c[0x0][0x28] ;  /* 0x00000a00ff017b82 */ /* 0x000fe20000000800 */
[----:B------:R-:W-:Y:S05]  /*0010*/  EXIT ;  /* 0x000000000000794d */ /* 0x000fea0003800000 */
.L_x_28:
        /* <DEDUP_REMOVED lines=14> */
.L_x_32:


//--------------------- .nv.global.init           --------------------------
	.section	.nv.global.init,"aw",@progbits
	.align	4
.nv.global.init:
	.type		mrg32k3aM1SubSeq,@object
	.size		mrg32k3aM1SubSeq,(mrg32k3aM2SubSeq - mrg32k3aM1SubSeq)
mrg32k3aM1SubSeq:
        /*0000*/ 	.byte	0x0b, 0xcc, 0xee, 0x04, 0x73, 0x29, 0x8b, 0x6f, 0xf6, 0x53, 0x03, 0xf6, 0x23, 0xf6, 0xea, 0xda
        /* <DEDUP_REMOVED lines=125> */
	.type		mrg32k3aM2SubSeq,@object
	.size		mrg32k3aM2SubSeq,(mrg32k3aM1 - mrg32k3aM2SubSeq)
mrg32k3aM2SubSeq:
        /* <DEDUP_REMOVED lines=126> */
	.type		mrg32k3aM1,@object
	.size		mrg32k3aM1,(mrg32k3aM1Seq - mrg32k3aM1)
mrg32k3aM1:
        /* <DEDUP_REMOVED lines=144> */
	.type		mrg32k3aM1Seq,@object
	.size		mrg32k3aM1Seq,(mrg32k3aM2 - mrg32k3aM1Seq)
mrg32k3aM1Seq:
        /* <DEDUP_REMOVED lines=144> */
	.type		mrg32k3aM2,@object
	.size		mrg32k3aM2,(mrg32k3aM2Seq - mrg32k3aM2)
mrg32k3aM2:
        /* <DEDUP_REMOVED lines=144> */
	.type		mrg32k3aM2Seq,@object
	.size		mrg32k3aM2Seq,(precalc_xorwow_matrix - mrg32k3aM2Seq)
mrg32k3aM2Seq:
        /* <DEDUP_REMOVED lines=144> */
	.type		precalc_xorwow_matrix,@object
	.size		precalc_xorwow_matrix,(precalc_xorwow_offset_matrix - precalc_xorwow_matrix)
precalc_xorwow_matrix:
        /* <DEDUP_REMOVED lines=6400> */
	.type		precalc_xorwow_offset_matrix,@object
	.size		precalc_xorwow_offset_matrix,(.L_1 - precalc_xorwow_offset_matrix)
precalc_xorwow_offset_matrix:
        /* <DEDUP_REMOVED lines=6400> */
.L_1:


//--------------------- .nv.shared._ZN17fastertransformer16log_probs_kernelI6__halfEEvPfPKT_PKiS7_mmmmb --------------------------
	.section	.nv.shared._ZN17fastertransformer16log_probs_kernelI6__halfEEvPfPKT_PKiS7_mmmmb,"aw",@nobits
	.sectionflags	@""
	.align	4
.nv.shared._ZN17fastertransformer16log_probs_kernelI6__halfEEvPfPKT_PKiS7_mmmmb:
	.zero		1284


//--------------------- .nv.shared.reserved.0     --------------------------
	.section	.nv.shared.reserved.0,"aw",@nobits
	.weak		__nv_reservedSMEM_offset_0_alias
	.size		__nv_reservedSMEM_offset_0_alias, 0, 0
	.other		__nv_reservedSMEM_offset_0_alias,@"STO_CUDA_RESERVED_SHARED STV_DEFAULT"
__nv_reservedSMEM_offset_0_alias:
	.zero		0


//--------------------- .nv.global                --------------------------
	.section	.nv.global,"aw",@nobits
.nv.global:
	.type		_ZN49_INTERNAL_613ef1a2_18_logprob_kernels_cu_5f45e7436thrust23THRUST_300001_SM_900_NS12placeholders2_5E,@object
	.size		_ZN49_INTERNAL_613ef1a2_18_logprob_kernels_cu_5f45e7436thrust23THRUST_300001_SM_900_NS12placeholders2_5E,(_ZN49_INTERNAL_613ef1a2_18_logprob_kernels_cu_5f45e7434cuda3std3__45__cpo6cbeginE - _ZN49_INTERNAL_613ef1a2_18_logprob_kernels_cu_5f45e7436thrust23THRUST_300001_SM_900_NS12placeholders2_5E)
_ZN49_INTERNAL_613ef1a2_18_logprob_kernels_cu_5f45e7436thrust23THRUST_300001_SM_900_NS12placeholders2_5E:
	.zero		1
	.type		_ZN49_INTERNAL_613ef1a2_18_logprob_kernels_cu_5f45e7434cuda3std3__45__cpo6cbeginE,@object
	.size		_ZN49_INTERNAL_613ef1a2_18_logprob_kernels_cu_5f45e7434cuda3std3__45__cpo6cbeginE,(_ZN49_INTERNAL_613ef1a2_18_logprob_kernels_cu_5f45e7434cuda3std6ranges3__45__cpo6cbeginE - _ZN49_INTERNAL_613ef1a2_18_logprob_kernels_cu_5f45e7434cuda3std3__45__cpo6cbeginE)
_ZN49_INTERNAL_613ef1a2_18_logprob_kernels_cu_5f45e7434cuda3std3__45__cpo6cbeginE:
	.zero		1
	.type		_ZN49_INTERNAL_613ef1a2_18_logprob_kernels_cu_5f45e7434cuda3std6ranges3__45__cpo6cbeginE,@object
	.size		_ZN49_INTERNAL_613ef1a2_18_logprob_kernels_cu_5f45e7434cuda3std6ranges3__45__cpo6cbeginE,(_ZN49_INTERNAL_613ef1a2_18_logprob_kernels_cu_5f45e7434cuda3std3__48in_placeE - _ZN49_INTERNAL_613ef1a2_18_logprob_kernels_cu_5f45e7434cuda3std6ranges3__45__cpo6cbeginE)
_ZN49_INTERNAL_613ef1a2_18_logprob_kernels_cu_5f45e7434cuda3std6ranges3__45__cpo6cbeginE:
	.zero		1
	.type		_ZN49_INTERNAL_613ef1a2_18_logprob_kernels_cu_5f45e7434cuda3std3__48in_placeE,@object
	.size		_ZN49_INTERNAL_613ef1a2_18_logprob_kernels_cu_5f45e7434cuda3std3__48in_placeE,(_ZN49_INTERNAL_613ef1a2_18_logprob_kernels_cu_5f45e7434cuda3std6ranges3__45__cpo4sizeE - _ZN49_INTERNAL_613ef1a2_18_logprob_kernels_cu_5f45e7434cuda3std3__48in_placeE)
_ZN49_INTERNAL_613ef1a2_18_logprob_kernels_cu_5f45e7434cuda3std3__48in_placeE:
	.zero		1
	.type		_ZN49_INTERNAL_613ef1a2_18_logprob_kernels_cu_5f45e7434cuda3std6ranges3__45__cpo4sizeE,@object
	.size		_ZN49_INTERNAL_613ef1a2_18_logprob_kernels_cu_5f45e7434cuda3std6ranges3__45__cpo4sizeE,(_ZN49_INTERNAL_613ef1a2_18_logprob_kernels_cu_5f45e7436thrust23THRUST_300001_SM_900_NS12placeholders2_9E - _ZN49_INTERNAL_613ef1a2_18_logprob_kernels_cu_5f45e7434cuda3std6ranges3__45__cpo4sizeE)
_ZN49_INTERNAL_613ef1a2_18_logprob_kernels_cu_5f45e7434cuda3std6ranges3__45__cpo4sizeE:
	.zero		1
	.type		_ZN49_INTERNAL_613ef1a2_18_logprob_kernels_cu_5f45e7436thrust23THRUST_300001_SM_900_NS12placeholders2_9E,@object
	.size		_ZN49_INTERNAL_613ef1a2_18_logprob_kernels_cu_5f45e7436thrust23THRUST_300001_SM_900_NS12placeholders2_9E,(_ZN49_INTERNAL_613ef1a2_18_logprob_kernels_cu_5f45e7434cuda3std3__45__cpo7crbeginE - _ZN49_INTERNAL_613ef1a2_18_logprob_kernels_cu_5f45e7436thrust23THRUST_300001_SM_900_NS12placeholders2_9E)
_ZN49_INTERNAL_613ef1a2_18_logprob_kernels_cu_5f45e7436thrust23THRUST_300001_SM_900_NS12placeholders2_9E:
	.zero		1
	.type		_ZN49_INTERNAL_613ef1a2_18_logprob_kernels_cu_5f45e7434cuda3std3__45__cpo7crbeginE,@object
	.size		_ZN49_INTERNAL_613ef1a2_18_logprob_kernels_cu_5f45e7434cuda3std3__45__cpo7crbeginE,(_ZN49_INTERNAL_613ef1a2_18_logprob_kernels_cu_5f45e7434cuda3std6ranges3__45__cpo4nextE - _ZN49_INTERNAL_613ef1a2_18_logprob_kernels_cu_5f45e7434cuda3std3__45__cpo7crbeginE)
_ZN49_INTERNAL_613ef1a2_18_logprob_kernels_cu_5f45e7434cuda3std3__45__cpo7crbeginE:
	.zero		1
	.type		_ZN49_INTERNAL_613ef1a2_18_logprob_kernels_cu_5f45e7434cuda3std6ranges3__45__cpo4nextE,@object
	.size		_ZN49_INTERNAL_613ef1a2_18_logprob_kernels_cu_5f45e7434cuda3std6ranges3__45__cpo4nextE,(_ZN49_INTERNAL_613ef1a2_18_logprob_kernels_cu_5f45e7434cuda3std6ranges3__45__cpo4swapE - _ZN49_INTERNAL_613ef1a2_18_logprob_kernels_cu_5f45e7434cuda3std6ranges3__45__cpo4nextE)
_ZN49_INTERNAL_613ef1a2_18_logprob_kernels_cu_5f45e7434cuda3std6ranges3__45__cpo4nextE:
	.zero		1
	.type		_ZN49_INTERNAL_613ef1a2_18_logprob_kernels_cu_5f45e7434cuda3std6ranges3__45__cpo4swapE,@object
	.size		_ZN49_INTERNAL_613ef1a2_18_logprob_kernels_cu_5f45e7434cuda3std6ranges3__45__cpo4swapE,(_ZN49_INTERNAL_613ef1a2_18_logprob_kernels_cu_5f45e7436thrust23THRUST_300001_SM_900_NS12placeholders2_1E - _ZN49_INTERNAL_613ef1a2_18_logprob_kernels_cu_5f45e7434cuda3std6ranges3__45__cpo4swapE)
_ZN49_INTERNAL_613ef1a2_18_logprob_kernels_cu_5f45e7434cuda3std6ranges3__45__cpo4swapE:
	.zero		1
	.type		_ZN49_INTERNAL_613ef1a2_18_logprob_kernels_cu_5f45e7436thrust23THRUST_300001_SM_900_NS12placeholders2_1E,@object
	.size		_ZN49_INTERNAL_613ef1a2_18_logprob_kernels_cu_5f45e7436thrust23THRUST_300001_SM_900_NS12placeholders2_1E,(_ZN49_INTERNAL_613ef1a2_18_logprob_kernels_cu_5f45e7436thrust23THRUST_300001_SM_900_NS12placeholders2_3E - _ZN49_INTERNAL_613ef1a2_18_logprob_kernels_cu_5f45e7436thrust23THRUST_300001_SM_900_NS12placeholders2_1E)
_ZN49_INTERNAL_613ef1a2_18_logprob_kernels_cu_5f45e7436thrust23THRUST_300001_SM_900_NS12placeholders2_1E:
	.zero		1
	.type		_ZN49_INTERNAL_613ef1a2_18_logprob_kernels_cu_5f45e7436thrust23THRUST_300001_SM_900_NS12placeholders2_3E,@object
	.size		_ZN49_INTERNAL_613ef1a2_18_logprob_kernels_cu_5f45e7436thrust23THRUST_300001_SM_900_NS12placeholders2_3E,(_ZN49_INTERNAL_613ef1a2_18_logprob_kernels_cu_5f45e7434cuda3std3__45__cpo5beginE - _ZN49_INTERNAL_613ef1a2_18_logprob_kernels_cu_5f45e7436thrust23THRUST_300001_SM_900_NS12placeholders2_3E)
_ZN49_INTERNAL_613ef1a2_18_logprob_kernels_cu_5f45e7436thrust23THRUST_300001_SM_900_NS12placeholders2_3E:
	.zero		1
	.type		_ZN49_INTERNAL_613ef1a2_18_logprob_kernels_cu_5f45e7434cuda3std3__45__cpo5beginE,@object
	.size		_ZN49_INTERNAL_613ef1a2_18_logprob_kernels_cu_5f45e7434cuda3std3__45__cpo5beginE,(_ZN49_INTERNAL_613ef1a2_18_logprob_kernels_cu_5f45e7434cuda3std6ranges3__45__cpo5beginE - _ZN49_INTERNAL_613ef1a2_18_logprob_kernels_cu_5f45e7434cuda3std3__45__cpo5beginE)
_ZN49_INTERNAL_613ef1a2_18_logprob_kernels_cu_5f45e7434cuda3std3__45__cpo5beginE:
	.zero		1
	.type		_ZN49_INTERNAL_613ef1a2_18_logprob_kernels_cu_5f45e7434cuda3std6ranges3__45__cpo5beginE,@object
	.size		_ZN49_INTERNAL_613ef1a2_18_logprob_kernels_cu_5f45e7434cuda3std6ranges3__45__cpo5beginE,(_ZN49_INTERNAL_613ef1a2_18_logprob_kernels_cu_5f45e7434cuda3std3__451_GLOBAL__N__613ef1a2_18_logprob_kernels_cu_5f45e7436ignoreE - _ZN49_INTERNAL_613ef1a2_18_logprob_kernels_cu_5f45e7434cuda3std6ranges3__45__cpo5beginE)
_ZN49_INTERNAL_613ef1a2_18_logprob_kernels_cu_5f45e7434cuda3std6ranges3__45__cpo5beginE:
	.zero		1
	.type		_ZN49_INTERNAL_613ef1a2_18_logprob_kernels_cu_5f45e7434cuda3std3__451_GLOBAL__N__613ef1a2_18_logprob_kernels_cu_5f45e7436ignoreE,@object
	.size		_ZN49_INTERNAL_613ef1a2_18_logprob_kernels_cu_5f45e7434cuda3std3__451_GLOBAL__N__613ef1a2_18_logprob_kernels_cu_5f45e7436ignoreE,(_ZN49_INTERNAL_613ef1a2_18_logprob_kernels_cu_5f45e7434cuda3std6ranges3__45__cpo4dataE - _ZN49_INTERNAL_613ef1a2_18_logprob_kernels_cu_5f45e7434cuda3std3__451_GLOBAL__N__613ef1a2_18_logprob_kernels_cu_5f45e7436ignoreE)
_ZN49_INTERNAL_613ef1a2_18_logprob_kernels_cu_5f45e7434cuda3std3__451_GLOBAL__N__613ef1a2_18_logprob_kernels_cu_5f45e7436ignoreE:
	.zero		1
	.type		_ZN49_INTERNAL_613ef1a2_18_logprob_kernels_cu_5f45e7434cuda3std6ranges3__45__cpo4dataE,@object
	.size		_ZN49_INTERNAL_613ef1a2_18_logprob_kernels_cu_5f45e7434cuda3std6ranges3__45__cpo4dataE,(_ZN49_INTERNAL_613ef1a2_18_logprob_kernels_cu_5f45e7436thrust23THRUST_300001_SM_900_NS12placeholders2_7E - _ZN49_INTERNAL_613ef1a2_18_logprob_kernels_cu_5f45e7434cuda3std6ranges3__45__cpo4dataE)
_ZN49_INTERNAL_613ef1a2_18_logprob_kernels_cu_5f45e7434cuda3std6ranges3__45__cpo4dataE:
	.zero		1
	.type		_ZN49_INTERNAL_613ef1a2_18_logprob_kernels_cu_5f45e7436thrust23THRUST_300001_SM_900_NS12placeholders2_7E,@object
	.size		_ZN49_INTERNAL_613ef1a2_18_logprob_kernels_cu_5f45e7436thrust23THRUST_300001_SM_900_NS12placeholders2_7E,(_ZN49_INTERNAL_613ef1a2_18_logprob_kernels_cu_5f45e7434cuda3std3__45__cpo6rbeginE - _ZN49_INTERNAL_613ef1a2_18_logprob_kernels_cu_5f45e7436thrust23THRUST_300001_SM_900_NS12placeholders2_7E)
_ZN49_INTERNAL_613ef1a2_18_logprob_kernels_cu_5f45e7436thrust23THRUST_300001_SM_900_NS12placeholders2_7E:
	.zero		1
	.type		_ZN49_INTERNAL_613ef1a2_18_logprob_kernels_cu_5f45e7434cuda3std3__45__cpo6rbeginE,@object
	.size		_ZN49_INTERNAL_613ef1a2_18_logprob_kernels_cu_5f45e7434cuda3std3__45__cpo6rbeginE,(_ZN49_INTERNAL_613ef1a2_18_logprob_kernels_cu_5f45e7434cuda3std6ranges3__45__cpo7advanceE - _ZN49_INTERNAL_613ef1a2_18_logprob_kernels_cu_5f45e7434cuda3std3__45__cpo6rbeginE)
_ZN49_INTERNAL_613ef1a2_18_logprob_kernels_cu_5f45e7434cuda3std3__45__cpo6rbeginE:
	.zero		1
	.type		_ZN49_INTERNAL_613ef1a2_18_logprob_kernels_cu_5f45e7434cuda3std6ranges3__45__cpo7advanceE,@object
	.size		_ZN49_INTERNAL_613ef1a2_18_logprob_kernels_cu_5f45e7434cuda3std6ranges3__45__cpo7advanceE,(_ZN49_INTERNAL_613ef1a2_18_logprob_kernels_cu_5f45e7434cuda3std3__47nulloptE - _ZN49_INTERNAL_613ef1a2_18_logprob_kernels_cu_5f45e7434cuda3std6ranges3__45__cpo7advanceE)
_ZN49_INTERNAL_613ef1a2_18_logprob_kernels_cu_5f45e7434cuda3std6ranges3__45__cpo7advanceE:
	.zero		1
	.type		_ZN49_INTERNAL_613ef1a2_18_logprob_kernels_cu_5f45e7434cuda3std3__47nulloptE,@object
	.size		_ZN49_INTERNAL_613ef1a2_18_logprob_kernels_cu_5f45e7434cuda3std3__47nulloptE,(_ZN49_INTERNAL_613ef1a2_18_logprob_kernels_cu_5f45e7434cuda3std6ranges3__45__cpo8distanceE - _ZN49_INTERNAL_613ef1a2_18_logprob_kernels_cu_5f45e7434cuda3std3__47nulloptE)
_ZN49_INTERNAL_613ef1a2_18_logprob_kernels_cu_5f45e7434cuda3std3__47nulloptE:
	.zero		1
	.type		_ZN49_INTERNAL_613ef1a2_18_logprob_kernels_cu_5f45e7434cuda3std6ranges3__45__cpo8distanceE,@object
	.size		_ZN49_INTERNAL_613ef1a2_18_logprob_kernels_cu_5f45e7434cuda3std6ranges3__45__cpo8distanceE,(_ZN49_INTERNAL_613ef1a2_18_logprob_kernels_cu_5f45e7436thrust23THRUST_300001_SM_900_NS12placeholders2_6E - _ZN49_INTERNAL_613ef1a2_18_logprob_kernels_cu_5f45e7434cuda3std6ranges3__45__cpo8distanceE)
_ZN49_INTERNAL_613ef1a2_18_logprob_kernels_cu_5f45e7434cuda3std6ranges3__45__cpo8distanceE:
	.zero		1
	.type		_ZN49_INTERNAL_613ef1a2_18_logprob_kernels_cu_5f45e7436thrust23THRUST_300001_SM_900_NS12placeholders2_6E,@object
	.size		_ZN49_INTERNAL_613ef1a2_18_logprob_kernels_cu_5f45e7436thrust23THRUST_300001_SM_900_NS12placeholders2_6E,(_ZN49_INTERNAL_613ef1a2_18_logprob_kernels_cu_5f45e7434cuda3std3__45__cpo4cendE - _ZN49_INTERNAL_613ef1a2_18_logprob_kernels_cu_5f45e7436thrust23THRUST_300001_SM_900_NS12placeholders2_6E)
_ZN49_INTERNAL_613ef1a2_18_logprob_kernels_cu_5f45e7436thrust23THRUST_300001_SM_900_NS12placeholders2_6E:
	.zero		1
	.type		_ZN49_INTERNAL_613ef1a2_18_logprob_kernels_cu_5f45e7434cuda3std3__45__cpo4cendE,@object
	.size		_ZN49_INTERNAL_613ef1a2_18_logprob_kernels_cu_5f45e7434cuda3std3__45__cpo4cendE,(_ZN49_INTERNAL_613ef1a2_18_logprob_kernels_cu_5f45e7434cuda3std6ranges3__45__cpo4cendE - _ZN49_INTERNAL_613ef1a2_18_logprob_kernels_cu_5f45e7434cuda3std3__45__cpo4cendE)
_ZN49_INTERNAL_613ef1a2_18_logprob_kernels_cu_5f45e7434cuda3std3__45__cpo4cendE:
	.zero		1
	.type		_ZN49_INTERNAL_613ef1a2_18_logprob_kernels_cu_5f45e7434cuda3std6ranges3__45__cpo4cendE,@object
	.size		_ZN49_INTERNAL_613ef1a2_18_logprob_kernels_cu_5f45e7434cuda3std6ranges3__45__cpo4cendE,(_ZN49_INTERNAL_613ef1a2_18_logprob_kernels_cu_5f45e7434cuda3std3__420unreachable_sentinelE - _ZN49_INTERNAL_613ef1a2_18_logprob_kernels_cu_5f45e7434cuda3std6ranges3__45__cpo4cendE)
_ZN49_INTERNAL_613ef1a2_18_logprob_kernels_cu_5f45e7434cuda3std6ranges3__45__cpo4cendE:
	.zero		1
	.type		_ZN49_INTERNAL_613ef1a2_18_logprob_kernels_cu_5f45e7434cuda3std3__420unreachable_sentinelE,@object
	.size		_ZN49_INTERNAL_613ef1a2_18_logprob_kernels_cu_5f45e7434cuda3std3__420unreachable_sentinelE,(_ZN49_INTERNAL_613ef1a2_18_logprob_kernels_cu_5f45e7434cuda3std6ranges3__45__cpo5ssizeE - _ZN49_INTERNAL_613ef1a2_18_logprob_kernels_cu_5f45e7434cuda3std3__420unreachable_sentinelE)
_ZN49_INTERNAL_613ef1a2_18_logprob_kernels_cu_5f45e7434cuda3std3__420unreachable_sentinelE:
	.zero		1
	.type		_ZN49_INTERNAL_613ef1a2_18_logprob_kernels_cu_5f45e7434cuda3std6ranges3__45__cpo5ssizeE,@object
	.size		_ZN49_INTERNAL_613ef1a2_18_logprob_kernels_cu_5f45e7434cuda3std6ranges3__45__cpo5ssizeE,(_ZN49_INTERNAL_613ef1a2_18_logprob_kernels_cu_5f45e7436thrust23THRUST_300001_SM_900_NS12placeholders3_10E - _ZN49_INTERNAL_613ef1a2_18_logprob_kernels_cu_5f45e7434cuda3std6ranges3__45__cpo5ssizeE)
_ZN49_INTERNAL_613ef1a2_18_logprob_kernels_cu_5f45e7434cuda3std6ranges3__45__cpo5ssizeE:
	.zero		1
	.type		_ZN49_INTERNAL_613ef1a2_18_logprob_kernels_cu_5f45e7436thrust23THRUST_300001_SM_900_NS12placeholders3_10E,@object
	.size		_ZN49_INTERNAL_613ef1a2_18_logprob_kernels_cu_5f45e7436thrust23THRUST_300001_SM_900_NS12placeholders3_10E,(_ZN49_INTERNAL_613ef1a2_18_logprob_kernels_cu_5f45e7434cuda3std3__45__cpo5crendE - _ZN49_INTERNAL_613ef1a2_18_logprob_kernels_cu_5f45e7436thrust23THRUST_300001_SM_900_NS12placeholders3_10E)
_ZN49_INTERNAL_613ef1a2_18_logprob_kernels_cu_5f45e7436thrust23THRUST_300001_SM_900_NS12placeholders3_10E:
	.zero		1
	.type		_ZN49_INTERNAL_613ef1a2_18_logprob_kernels_cu_5f45e7434cuda3std3__45__cpo5crendE,@object
	.size		_ZN49_INTERNAL_613ef1a2_18_logprob_kernels_cu_5f45e7434cuda3std3__45__cpo5crendE,(_ZN49_INTERNAL_613ef1a2_18_logprob_kernels_cu_5f45e7434cuda3std6ranges3__45__cpo4prevE - _ZN49_INTERNAL_613ef1a2_18_logprob_kernels_cu_5f45e7434cuda3std3__45__cpo5crendE)
_ZN49_INTERNAL_613ef1a2_18_logprob_kernels_cu_5f45e7434cuda3std3__45__cpo5crendE:
	.zero		1
	.type		_ZN49_INTERNAL_613ef1a2_18_logprob_kernels_cu_5f45e7434cuda3std6ranges3__45__cpo4prevE,@object
	.size		_ZN49_INTERNAL_613ef1a2_18_logprob_kernels_cu_5f45e7434cuda3std6ranges3__45__cpo4prevE,(_ZN49_INTERNAL_613ef1a2_18_logprob_kernels_cu_5f45e7434cuda3std6ranges3__45__cpo9iter_moveE - _ZN49_INTERNAL_613ef1a2_18_logprob_kernels_cu_5f45e7434cuda3std6ranges3__45__cpo4prevE)
_ZN49_INTERNAL_613ef1a2_18_logprob_kernels_cu_5f45e7434cuda3std6ranges3__45__cpo4prevE:
	.zero		1
	.type		_ZN49_INTERNAL_613ef1a2_18_logprob_kernels_cu_5f45e7434cuda3std6ranges3__45__cpo9iter_moveE,@object
	.size		_ZN49_INTERNAL_613ef1a2_18_logprob_kernels_cu_5f45e7434cuda3std6ranges3__45__cpo9iter_moveE,(_ZN49_INTERNAL_613ef1a2_18_logprob_kernels_cu_5f45e7436thrust23THRUST_300001_SM_900_NS12placeholders2_2E - _ZN49_INTERNAL_613ef1a2_18_logprob_kernels_cu_5f45e7434cuda3std6ranges3__45__cpo9iter_moveE)
_ZN49_INTERNAL_613ef1a2_18_logprob_kernels_cu_5f45e7434cuda3std6ranges3__45__cpo9iter_moveE:
	.zero		1
	.type		_ZN49_INTERNAL_613ef1a2_18_logprob_kernels_cu_5f45e7436thrust23THRUST_300001_SM_900_NS12placeholders2_2E,@object
	.size		_ZN49_INTERNAL_613ef1a2_18_logprob_kernels_cu_5f45e7436thrust23THRUST_300001_SM_900_NS12placeholders2_2E,(_ZN49_INTERNAL_613ef1a2_18_logprob_kernels_cu_5f45e7436thrust23THRUST_300001_SM_900_NS12placeholders2_4E - _ZN49_INTERNAL_613ef1a2_18_logprob_kernels_cu_5f45e7436thrust23THRUST_300001_SM_900_NS12placeholders2_2E)
_ZN49_INTERNAL_613ef1a2_18_logprob_kernels_cu_5f45e7436thrust23THRUST_300001_SM_900_NS12placeholders2_2E:
	.zero		1
	.type		_ZN49_INTERNAL_613ef1a2_18_logprob_kernels_cu_5f45e7436thrust23THRUST_300001_SM_900_NS12placeholders2_4E,@object
	.size		_ZN49_INTERNAL_613ef1a2_18_logprob_kernels_cu_5f45e7436thrust23THRUST_300001_SM_900_NS12placeholders2_4E,(_ZN49_INTERNAL_613ef1a2_18_logprob_kernels_cu_5f45e7434cuda3std3__45__cpo3endE - _ZN49_INTERNAL_613ef1a2_18_logprob_kernels_cu_5f45e7436thrust23THRUST_300001_SM_900_NS12placeholders2_4E)
_ZN49_INTERNAL_613ef1a2_18_logprob_kernels_cu_5f45e7436thrust23THRUST_300001_SM_900_NS12placeholders2_4E:
	.zero		1
	.type		_ZN49_INTERNAL_613ef1a2_18_logprob_kernels_cu_5f45e7434cuda3std3__45__cpo3endE,@object
	.size		_ZN49_INTERNAL_613ef1a2_18_logprob_kernels_cu_5f45e7434cuda3std3__45__cpo3endE,(_ZN49_INTERNAL_613ef1a2_18_logprob_kernels_cu_5f45e7434cuda3std6ranges3__45__cpo3endE - _ZN49_INTERNAL_613ef1a2_18_logprob_kernels_cu_5f45e7434cuda3std3__45__cpo3endE)
_ZN49_INTERNAL_613ef1a2_18_logprob_kernels_cu_5f45e7434cuda3std3__45__cpo3endE:
	.zero		1
	.type		_ZN49_INTERNAL_613ef1a2_18_logprob_kernels_cu_5f45e7434cuda3std6ranges3__45__cpo3endE,@object
	.size		_ZN49_INTERNAL_613ef1a2_18_logprob_kernels_cu_5f45e7434cuda3std6ranges3__45__cpo3endE,(_ZN49_INTERNAL_613ef1a2_18_logprob_kernels_cu_5f45e7434cuda3std3__419piecewise_constructE - _ZN49_INTERNAL_613ef1a2_18_logprob_kernels_cu_5f45e7434cuda3std6ranges3__45__cpo3endE)
_ZN49_INTERNAL_613ef1a2_18_logprob_kernels_cu_5f45e7434cuda3std6ranges3__45__cpo3endE:
	.zero		1
	.type		_ZN49_INTERNAL_613ef1a2_18_logprob_kernels_cu_5f45e7434cuda3std3__419piecewise_constructE,@object
	.size		_ZN49_INTERNAL_613ef1a2_18_logprob_kernels_cu_5f45e7434cuda3std3__419piecewise_constructE,(_ZN49_INTERNAL_613ef1a2_18_logprob_kernels_cu_5f45e7434cuda3std6ranges3__45__cpo5cdataE - _ZN49_INTERNAL_613ef1a2_18_logprob_kernels_cu_5f45e7434cuda3std3__419piecewise_constructE)
_ZN49_INTERNAL_613ef1a2_18_logprob_kernels_cu_5f45e7434cuda3std3__419piecewise_constructE:
	.zero		1
	.type		_ZN49_INTERNAL_613ef1a2_18_logprob_kernels_cu_5f45e7434cuda3std6ranges3__45__cpo5cdataE,@object
	.size		_ZN49_INTERNAL_613ef1a2_18_logprob_kernels_cu_5f45e7434cuda3std6ranges3__45__cpo5cdataE,(_ZN49_INTERNAL_613ef1a2_18_logprob_kernels_cu_5f45e7436thrust23THRUST_300001_SM_900_NS12placeholders2_8E - _ZN49_INTERNAL_613ef1a2_18_logprob_kernels_cu_5f45e7434cuda3std6ranges3__45__cpo5cdataE)
_ZN49_INTERNAL_613ef1a2_18_logprob_kernels_cu_5f45e7434cuda3std6ranges3__45__cpo5cdataE:
	.zero		1
	.type		_ZN49_INTERNAL_613ef1a2_18_logprob_kernels_cu_5f45e7436thrust23THRUST_300001_SM_900_NS12placeholders2_8E,@object
	.size		_ZN49_INTERNAL_613ef1a2_18_logprob_kernels_cu_5f45e7436thrust23THRUST_300001_SM_900_NS12placeholders2_8E,(_ZN49_INTERNAL_613ef1a2_18_logprob_kernels_cu_5f45e7434cuda3std3__45__cpo4rendE - _ZN49_INTERNAL_613ef1a2_18_logprob_kernels_cu_5f45e7436thrust23THRUST_300001_SM_900_NS12placeholders2_8E)
_ZN49_INTERNAL_613ef1a2_18_logprob_kernels_cu_5f45e7436thrust23THRUST_300001_SM_900_NS12placeholders2_8E:
	.zero		1
	.type		_ZN49_INTERNAL_613ef1a2_18_logprob_kernels_cu_5f45e7434cuda3std3__45__cpo4rendE,@object
	.size		_ZN49_INTERNAL_613ef1a2_18_logprob_kernels_cu_5f45e7434cuda3std3__45__cpo4rendE,(_ZN49_INTERNAL_613ef1a2_18_logprob_kernels_cu_5f45e7434cuda3std6ranges3__45__cpo9iter_swapE - _ZN49_INTERNAL_613ef1a2_18_logprob_kernels_cu_5f45e7434cuda3std3__45__cpo4rendE)
_ZN49_INTERNAL_613ef1a2_18_logprob_kernels_cu_5f45e7434cuda3std3__45__cpo4rendE:
	.zero		1
	.type		_ZN49_INTERNAL_613ef1a2_18_logprob_kernels_cu_5f45e7434cuda3std6ranges3__45__cpo9iter_swapE,@object
	.size		_ZN49_INTERNAL_613ef1a2_18_logprob_kernels_cu_5f45e7434cuda3std6ranges3__45__cpo9iter_swapE,(_ZN49_INTERNAL_613ef1a2_18_logprob_kernels_cu_5f45e7434cuda3std3__48unexpectE - _ZN49_INTERNAL_613ef1a2_18_logprob_kernels_cu_5f45e7434cuda3std6ranges3__45__cpo9iter_swapE)
_ZN49_INTERNAL_613ef1a2_18_logprob_kernels_cu_5f45e7434cuda3std6ranges3__45__cpo9iter_swapE:
	.zero		1
	.type		_ZN49_INTERNAL_613ef1a2_18_logprob_kernels_cu_5f45e7434cuda3std3__48unexpectE,@object
	.size		_ZN49_INTERNAL_613ef1a2_18_logprob_kernels_cu_5f45e7434cuda3std3__48unexpectE,(_ZN49_INTERNAL_613ef1a2_18_logprob_kernels_cu_5f45e7436thrust23THRUST_300001_SM_900_NS6system6detail10sequential3seqE - _ZN49_INTERNAL_613ef1a2_18_logprob_kernels_cu_5f45e7434cuda3std3__48unexpectE)
_ZN49_INTERNAL_613ef1a2_18_logprob_kernels_cu_5f45e7434cuda3std3__48unexpectE:
	.zero		1
	.type		_ZN49_INTERNAL_613ef1a2_18_logprob_kernels_cu_5f45e7436thrust23THRUST_300001_SM_900_NS6system6detail10sequential3seqE,@object
	.size		_ZN49_INTERNAL_613ef1a2_18_logprob_kernels_cu_5f45e7436thrust23THRUST_300001_SM_900_NS6system6detail10sequential3seqE,(.L_38 - _ZN49_INTERNAL_613ef1a2_18_logprob_kernels_cu_5f45e7436thrust23THRUST_300001_SM_900_NS6system6detail10sequential3seqE)
_ZN49_INTERNAL_613ef1a2_18_logprob_kernels_cu_5f45e7436thrust23THRUST_300001_SM_900_NS6system6detail10sequential3seqE:
	.zero		1
.L_38:


//--------------------- .nv.shared._ZN17fastertransformer16log_probs_kernelIfEEvPfPKT_PKiS6_mmmmb --------------------------
	.section	.nv.shared._ZN17fastertransformer16log_probs_kernelIfEEvPfPKT_PKiS6_mmmmb,"aw",@nobits
	.sectionflags	@""
	.align	4
.nv.shared._ZN17fastertransformer16log_probs_kernelIfEEvPfPKT_PKiS6_mmmmb:
	.zero		1284


//--------------------- .nv.shared._ZN17fastertransformer20accumulate_log_probsEPfPKfPKimmb --------------------------
	.section	.nv.shared._ZN17fastertransformer20accumulate_log_probsEPfPKfPKimmb,"aw",@nobits
	.sectionflags	@""
	.align	4
.nv.shared._ZN17fastertransformer20accumulate_log_probsEPfPKfPKimmb:
	.zero		1152


//--------------------- .nv.constant0._ZN17fastertransformer16log_probs_kernelI6__halfEEvPfPKT_PKiS7_mmmmb --------------------------
	.section	.nv.constant0._ZN17fastertransformer16log_probs_kernelI6__halfEEvPfPKT_PKiS7_mmmmb,"a",@progbits
	.sectionflags	@""
	.align	4
.nv.constant0._ZN17fastertransformer16log_probs_kernelI6__halfEEvPfPKT_PKiS7_mmmmb:
	.zero		593


//--------------------- .nv.constant0._ZN17fastertransformer16log_probs_kernelIfEEvPfPKT_PKiS6_mmmmb --------------------------
	.section	.nv.constant0._ZN17fastertransformer16log_probs_kernelIfEEvPfPKT_PKiS6_mmmmb,"a",@progbits
	.sectionflags	@""
	.align	4
.nv.constant0._ZN17fastertransformer16log_probs_kernelIfEEvPfPKT_PKiS6_mmmmb:
	.zero		593


//--------------------- .nv.constant0._ZN17fastertransformer20accumulate_log_probsEPfPKfPKimmb --------------------------
	.section	.nv.constant0._ZN17fastertransformer20accumulate_log_probsEPfPKfPKimmb,"a",@progbits
	.sectionflags	@""
	.align	4
.nv.constant0._ZN17fastertransformer20accumulate_log_probsEPfPKfPKimmb:
	.zero		569


//--------------------- .nv.constant0._ZN3cub17CUB_300001_SM_9006detail11EmptyKernelIvEEvv --------------------------
	.section	.nv.constant0._ZN3cub17CUB_300001_SM_9006detail11EmptyKernelIvEEvv,"a",@progbits
	.sectionflags	@""
	.align	4
.nv.constant0._ZN3cub17CUB_300001_SM_9006detail11EmptyKernelIvEEvv:
	.zero		528


//--------------------- SYMBOLS --------------------------

	.type		.nv.reservedSmem.offset0,@object
	.size		.nv.reservedSmem.offset0,0x4
